//
// Generated by NVIDIA NVVM Compiler
//
// Compiler Build ID: CL-36424714
// Cuda compilation tools, release 13.0, V13.0.88
// Based on NVVM 20.0.0
//

.version 9.0
.target sm_100
.address_size 64

	// .globl	mean_cov
// _ZZ16fast_mean_kernelE5local has been demoted
// _ZZ20fast_variance_kernelE5local has been demoted

.visible .entry mean_cov(
	.param .u64 .ptr .align 1 mean_cov_param_0,
	.param .u64 .ptr .align 1 mean_cov_param_1,
	.param .u32 mean_cov_param_2,
	.param .u32 mean_cov_param_3,
	.param .u32 mean_cov_param_4,
	.param .u32 mean_cov_param_5,
	.param .f32 mean_cov_param_6
)
{
	.reg .pred 	%p<20>;
	.reg .b32 	%r<60>;
	.reg .b32 	%f<91>;
	.reg .b64 	%rd<22>;

	ld.param.u64 	%rd5, [mean_cov_param_0];
	ld.param.u64 	%rd6, [mean_cov_param_1];
	ld.param.u32 	%r34, [mean_cov_param_2];
	ld.param.u32 	%r35, [mean_cov_param_3];
	ld.param.u32 	%r36, [mean_cov_param_4];
	ld.param.u32 	%r37, [mean_cov_param_5];
	ld.param.f32 	%f20, [mean_cov_param_6];
	cvta.to.global.u64 	%rd1, %rd5;
	cvta.to.global.u64 	%rd2, %rd6;
	mov.u32 	%r38, %ctaid.x;
	mov.u32 	%r1, %ntid.x;
	mov.u32 	%r39, %tid.x;
	mad.lo.s32 	%r2, %r38, %r1, %r39;
	setp.ge.s32 	%p1, %r2, %r35;
	@%p1 bra 	$L__BB0_28;
	setp.lt.s32 	%p2, %r34, 1;
	mov.u32 	%r40, %nctaid.x;
	mul.lo.s32 	%r3, %r1, %r40;
	@%p2 bra 	$L__BB0_26;
	setp.lt.s32 	%p4, %r36, 1;
	@%p4 bra 	$L__BB0_24;
	setp.lt.s32 	%p6, %r37, 1;
	@%p6 bra 	$L__BB0_22;
	and.b32  	%r4, %r37, 15;
	add.s32 	%r5, %r4, -1;
	and.b32  	%r6, %r37, 7;
	add.s32 	%r7, %r6, -1;
	and.b32  	%r8, %r37, 2147483632;
	and.b32  	%r9, %r37, 3;
	neg.s32 	%r10, %r8;
	add.s64 	%rd3, %rd1, 32;
$L__BB0_5:
	mov.f32 	%f90, 0f00000000;
	mov.b32 	%r50, 0;
$L__BB0_6:
	mad.lo.s32 	%r43, %r50, %r35, %r2;
	mul.lo.s32 	%r13, %r43, %r36;
	mov.b32 	%r51, 0;
$L__BB0_7:
	setp.lt.u32 	%p8, %r37, 16;
	add.s32 	%r45, %r13, %r51;
	mul.lo.s32 	%r15, %r45, %r37;
	mov.b32 	%r55, 0;
	mov.u32 	%r52, %r15;
	mov.u32 	%r53, %r10;
	@%p8 bra 	$L__BB0_9;
$L__BB0_8:
	.pragma "nounroll";
	mul.wide.s32 	%rd13, %r52, 4;
	add.s64 	%rd14, %rd3, %rd13;
	ld.global.f32 	%f23, [%rd14+-32];
	add.f32 	%f24, %f90, %f23;
	ld.global.f32 	%f25, [%rd14+-28];
	add.f32 	%f26, %f24, %f25;
	ld.global.f32 	%f27, [%rd14+-24];
	add.f32 	%f28, %f26, %f27;
	ld.global.f32 	%f29, [%rd14+-20];
	add.f32 	%f30, %f28, %f29;
	ld.global.f32 	%f31, [%rd14+-16];
	add.f32 	%f32, %f30, %f31;
	ld.global.f32 	%f33, [%rd14+-12];
	add.f32 	%f34, %f32, %f33;
	ld.global.f32 	%f35, [%rd14+-8];
	add.f32 	%f36, %f34, %f35;
	ld.global.f32 	%f37, [%rd14+-4];
	add.f32 	%f38, %f36, %f37;
	ld.global.f32 	%f39, [%rd14];
	add.f32 	%f40, %f38, %f39;
	ld.global.f32 	%f41, [%rd14+4];
	add.f32 	%f42, %f40, %f41;
	ld.global.f32 	%f43, [%rd14+8];
	add.f32 	%f44, %f42, %f43;
	ld.global.f32 	%f45, [%rd14+12];
	add.f32 	%f46, %f44, %f45;
	ld.global.f32 	%f47, [%rd14+16];
	add.f32 	%f48, %f46, %f47;
	ld.global.f32 	%f49, [%rd14+20];
	add.f32 	%f50, %f48, %f49;
	ld.global.f32 	%f51, [%rd14+24];
	add.f32 	%f52, %f50, %f51;
	ld.global.f32 	%f53, [%rd14+28];
	add.f32 	%f90, %f52, %f53;
	add.s32 	%r53, %r53, 16;
	add.s32 	%r52, %r52, 16;
	setp.eq.s32 	%p9, %r53, 0;
	mov.u32 	%r55, %r8;
	@%p9 bra 	$L__BB0_9;
	bra.uni 	$L__BB0_8;
$L__BB0_9:
	setp.eq.s32 	%p10, %r4, 0;
	@%p10 bra 	$L__BB0_19;
	setp.lt.u32 	%p11, %r5, 7;
	@%p11 bra 	$L__BB0_12;
	add.s32 	%r46, %r55, %r15;
	mul.wide.s32 	%rd15, %r46, 4;
	add.s64 	%rd16, %rd1, %rd15;
	ld.global.f32 	%f55, [%rd16];
	add.f32 	%f56, %f90, %f55;
	ld.global.f32 	%f57, [%rd16+4];
	add.f32 	%f58, %f56, %f57;
	ld.global.f32 	%f59, [%rd16+8];
	add.f32 	%f60, %f58, %f59;
	ld.global.f32 	%f61, [%rd16+12];
	add.f32 	%f62, %f60, %f61;
	ld.global.f32 	%f63, [%rd16+16];
	add.f32 	%f64, %f62, %f63;
	ld.global.f32 	%f65, [%rd16+20];
	add.f32 	%f66, %f64, %f65;
	ld.global.f32 	%f67, [%rd16+24];
	add.f32 	%f68, %f66, %f67;
	ld.global.f32 	%f69, [%rd16+28];
	add.f32 	%f90, %f68, %f69;
	add.s32 	%r55, %r55, 8;
$L__BB0_12:
	setp.eq.s32 	%p12, %r6, 0;
	@%p12 bra 	$L__BB0_19;
	setp.lt.u32 	%p13, %r7, 3;
	@%p13 bra 	$L__BB0_15;
	add.s32 	%r47, %r55, %r15;
	mul.wide.s32 	%rd17, %r47, 4;
	add.s64 	%rd18, %rd1, %rd17;
	ld.global.f32 	%f71, [%rd18];
	add.f32 	%f72, %f90, %f71;
	ld.global.f32 	%f73, [%rd18+4];
	add.f32 	%f74, %f72, %f73;
	ld.global.f32 	%f75, [%rd18+8];
	add.f32 	%f76, %f74, %f75;
	ld.global.f32 	%f77, [%rd18+12];
	add.f32 	%f90, %f76, %f77;
	add.s32 	%r55, %r55, 4;
$L__BB0_15:
	setp.eq.s32 	%p14, %r9, 0;
	@%p14 bra 	$L__BB0_19;
	setp.eq.s32 	%p15, %r9, 1;
	add.s32 	%r48, %r55, %r15;
	mul.wide.s32 	%rd19, %r48, 4;
	add.s64 	%rd4, %rd1, %rd19;
	ld.global.f32 	%f78, [%rd4];
	add.f32 	%f90, %f90, %f78;
	@%p15 bra 	$L__BB0_19;
	setp.eq.s32 	%p16, %r9, 2;
	ld.global.f32 	%f79, [%rd4+4];
	add.f32 	%f90, %f90, %f79;
	@%p16 bra 	$L__BB0_19;
	ld.global.f32 	%f80, [%rd4+8];
	add.f32 	%f90, %f90, %f80;
$L__BB0_19:
	add.s32 	%r51, %r51, 1;
	setp.ne.s32 	%p17, %r51, %r36;
	@%p17 bra 	$L__BB0_7;
	add.s32 	%r50, %r50, 1;
	setp.ne.s32 	%p18, %r50, %r34;
	@%p18 bra 	$L__BB0_6;
	mul.f32 	%f81, %f20, %f90;
	mul.wide.s32 	%rd20, %r2, 4;
	add.s64 	%rd21, %rd2, %rd20;
	st.global.f32 	[%rd21], %f81;
	add.s32 	%r2, %r2, %r3;
	setp.lt.s32 	%p19, %r2, %r35;
	@%p19 bra 	$L__BB0_5;
	bra.uni 	$L__BB0_28;
$L__BB0_22:
	mul.f32 	%f17, %f20, 0f00000000;
$L__BB0_23:
	mul.wide.s32 	%rd11, %r2, 4;
	add.s64 	%rd12, %rd2, %rd11;
	st.global.f32 	[%rd12], %f17;
	add.s32 	%r2, %r2, %r3;
	setp.lt.s32 	%p7, %r2, %r35;
	@%p7 bra 	$L__BB0_23;
	bra.uni 	$L__BB0_28;
$L__BB0_24:
	mul.f32 	%f18, %f20, 0f00000000;
$L__BB0_25:
	mul.wide.s32 	%rd9, %r2, 4;
	add.s64 	%rd10, %rd2, %rd9;
	st.global.f32 	[%rd10], %f18;
	add.s32 	%r2, %r2, %r3;
	setp.lt.s32 	%p5, %r2, %r35;
	@%p5 bra 	$L__BB0_25;
	bra.uni 	$L__BB0_28;
$L__BB0_26:
	mul.f32 	%f19, %f20, 0f00000000;
$L__BB0_27:
	mul.wide.s32 	%rd7, %r2, 4;
	add.s64 	%rd8, %rd2, %rd7;
	st.global.f32 	[%rd8], %f19;
	add.s32 	%r2, %r2, %r3;
	setp.lt.s32 	%p3, %r2, %r35;
	@%p3 bra 	$L__BB0_27;
$L__BB0_28:
	ret;

}
	// .globl	mean_full
.visible .entry mean_full(
	.param .u64 .ptr .align 1 mean_full_param_0,
	.param .u64 .ptr .align 1 mean_full_param_1,
	.param .u32 mean_full_param_2,
	.param .u32 mean_full_param_3,
	.param .f32 mean_full_param_4
)
{
	.reg .pred 	%p<14>;
	.reg .b32 	%r<41>;
	.reg .b32 	%f<87>;
	.reg .b64 	%rd<48>;

	ld.param.u64 	%rd6, [mean_full_param_0];
	ld.param.u64 	%rd7, [mean_full_param_1];
	ld.param.u32 	%r25, [mean_full_param_2];
	ld.param.u32 	%r26, [mean_full_param_3];
	ld.param.f32 	%f16, [mean_full_param_4];
	cvta.to.global.u64 	%rd1, %rd6;
	cvta.to.global.u64 	%rd2, %rd7;
	mov.u32 	%r27, %ctaid.x;
	mov.u32 	%r1, %ntid.x;
	mov.u32 	%r28, %tid.x;
	mad.lo.s32 	%r34, %r27, %r1, %r28;
	setp.ge.s32 	%p1, %r34, %r26;
	@%p1 bra 	$L__BB1_19;
	setp.lt.s32 	%p2, %r25, 1;
	mov.u32 	%r29, %nctaid.x;
	mul.lo.s32 	%r3, %r1, %r29;
	@%p2 bra 	$L__BB1_17;
	and.b32  	%r4, %r25, 15;
	add.s32 	%r5, %r4, -1;
	and.b32  	%r6, %r25, 7;
	add.s32 	%r7, %r6, -1;
	and.b32  	%r8, %r25, 2147483632;
	and.b32  	%r9, %r25, 3;
	neg.s32 	%r10, %r8;
	shl.b32 	%r11, %r26, 4;
	mul.wide.s32 	%rd4, %r26, 4;
$L__BB1_3:
	setp.lt.u32 	%p4, %r25, 16;
	mov.f32 	%f86, 0f00000000;
	mov.b32 	%r38, 0;
	@%p4 bra 	$L__BB1_6;
	mov.f32 	%f86, 0f00000000;
	mov.u32 	%r35, %r34;
	mov.u32 	%r36, %r10;
$L__BB1_5:
	.pragma "nounroll";
	mul.wide.s32 	%rd10, %r35, 4;
	add.s64 	%rd11, %rd1, %rd10;
	ld.global.f32 	%f20, [%rd11];
	add.f32 	%f21, %f86, %f20;
	add.s64 	%rd13, %rd11, %rd4;
	ld.global.f32 	%f22, [%rd13];
	add.f32 	%f23, %f21, %f22;
	add.s64 	%rd14, %rd13, %rd4;
	ld.global.f32 	%f24, [%rd14];
	add.f32 	%f25, %f23, %f24;
	add.s64 	%rd15, %rd14, %rd4;
	ld.global.f32 	%f26, [%rd15];
	add.f32 	%f27, %f25, %f26;
	add.s64 	%rd16, %rd15, %rd4;
	ld.global.f32 	%f28, [%rd16];
	add.f32 	%f29, %f27, %f28;
	add.s64 	%rd17, %rd16, %rd4;
	ld.global.f32 	%f30, [%rd17];
	add.f32 	%f31, %f29, %f30;
	add.s64 	%rd18, %rd17, %rd4;
	ld.global.f32 	%f32, [%rd18];
	add.f32 	%f33, %f31, %f32;
	add.s64 	%rd19, %rd18, %rd4;
	ld.global.f32 	%f34, [%rd19];
	add.f32 	%f35, %f33, %f34;
	add.s64 	%rd20, %rd19, %rd4;
	ld.global.f32 	%f36, [%rd20];
	add.f32 	%f37, %f35, %f36;
	add.s64 	%rd21, %rd20, %rd4;
	ld.global.f32 	%f38, [%rd21];
	add.f32 	%f39, %f37, %f38;
	add.s64 	%rd22, %rd21, %rd4;
	ld.global.f32 	%f40, [%rd22];
	add.f32 	%f41, %f39, %f40;
	add.s64 	%rd23, %rd22, %rd4;
	ld.global.f32 	%f42, [%rd23];
	add.f32 	%f43, %f41, %f42;
	add.s64 	%rd24, %rd23, %rd4;
	ld.global.f32 	%f44, [%rd24];
	add.f32 	%f45, %f43, %f44;
	add.s64 	%rd25, %rd24, %rd4;
	ld.global.f32 	%f46, [%rd25];
	add.f32 	%f47, %f45, %f46;
	add.s64 	%rd26, %rd25, %rd4;
	ld.global.f32 	%f48, [%rd26];
	add.f32 	%f49, %f47, %f48;
	add.s64 	%rd27, %rd26, %rd4;
	ld.global.f32 	%f50, [%rd27];
	add.f32 	%f86, %f49, %f50;
	add.s32 	%r36, %r36, 16;
	add.s32 	%r35, %r35, %r11;
	setp.ne.s32 	%p5, %r36, 0;
	mov.u32 	%r38, %r8;
	@%p5 bra 	$L__BB1_5;
$L__BB1_6:
	setp.eq.s32 	%p6, %r4, 0;
	@%p6 bra 	$L__BB1_16;
	setp.lt.u32 	%p7, %r5, 7;
	@%p7 bra 	$L__BB1_9;
	mad.lo.s32 	%r31, %r38, %r26, %r34;
	mul.wide.s32 	%rd28, %r31, 4;
	add.s64 	%rd29, %rd1, %rd28;
	ld.global.f32 	%f52, [%rd29];
	add.f32 	%f53, %f86, %f52;
	add.s64 	%rd31, %rd29, %rd4;
	ld.global.f32 	%f54, [%rd31];
	add.f32 	%f55, %f53, %f54;
	add.s64 	%rd32, %rd31, %rd4;
	ld.global.f32 	%f56, [%rd32];
	add.f32 	%f57, %f55, %f56;
	add.s64 	%rd33, %rd32, %rd4;
	ld.global.f32 	%f58, [%rd33];
	add.f32 	%f59, %f57, %f58;
	add.s64 	%rd34, %rd33, %rd4;
	ld.global.f32 	%f60, [%rd34];
	add.f32 	%f61, %f59, %f60;
	add.s64 	%rd35, %rd34, %rd4;
	ld.global.f32 	%f62, [%rd35];
	add.f32 	%f63, %f61, %f62;
	add.s64 	%rd36, %rd35, %rd4;
	ld.global.f32 	%f64, [%rd36];
	add.f32 	%f65, %f63, %f64;
	add.s64 	%rd37, %rd36, %rd4;
	ld.global.f32 	%f66, [%rd37];
	add.f32 	%f86, %f65, %f66;
	add.s32 	%r38, %r38, 8;
$L__BB1_9:
	setp.eq.s32 	%p8, %r6, 0;
	@%p8 bra 	$L__BB1_16;
	setp.lt.u32 	%p9, %r7, 3;
	@%p9 bra 	$L__BB1_12;
	mad.lo.s32 	%r32, %r38, %r26, %r34;
	mul.wide.s32 	%rd38, %r32, 4;
	add.s64 	%rd39, %rd1, %rd38;
	ld.global.f32 	%f68, [%rd39];
	add.f32 	%f69, %f86, %f68;
	add.s64 	%rd41, %rd39, %rd4;
	ld.global.f32 	%f70, [%rd41];
	add.f32 	%f71, %f69, %f70;
	add.s64 	%rd42, %rd41, %rd4;
	ld.global.f32 	%f72, [%rd42];
	add.f32 	%f73, %f71, %f72;
	add.s64 	%rd43, %rd42, %rd4;
	ld.global.f32 	%f74, [%rd43];
	add.f32 	%f86, %f73, %f74;
	add.s32 	%r38, %r38, 4;
$L__BB1_12:
	setp.eq.s32 	%p10, %r9, 0;
	@%p10 bra 	$L__BB1_16;
	setp.eq.s32 	%p11, %r9, 1;
	mad.lo.s32 	%r33, %r38, %r26, %r34;
	mul.wide.s32 	%rd44, %r33, 4;
	add.s64 	%rd3, %rd1, %rd44;
	ld.global.f32 	%f75, [%rd3];
	add.f32 	%f86, %f86, %f75;
	@%p11 bra 	$L__BB1_16;
	setp.eq.s32 	%p12, %r9, 2;
	add.s64 	%rd5, %rd3, %rd4;
	ld.global.f32 	%f76, [%rd5];
	add.f32 	%f86, %f86, %f76;
	@%p12 bra 	$L__BB1_16;
	add.s64 	%rd45, %rd5, %rd4;
	ld.global.f32 	%f77, [%rd45];
	add.f32 	%f86, %f86, %f77;
$L__BB1_16:
	mul.f32 	%f78, %f16, %f86;
	mul.wide.s32 	%rd46, %r34, 4;
	add.s64 	%rd47, %rd2, %rd46;
	st.global.f32 	[%rd47], %f78;
	add.s32 	%r34, %r34, %r3;
	setp.lt.s32 	%p13, %r34, %r26;
	@%p13 bra 	$L__BB1_3;
	bra.uni 	$L__BB1_19;
$L__BB1_17:
	mul.f32 	%f15, %f16, 0f00000000;
$L__BB1_18:
	mul.wide.s32 	%rd8, %r34, 4;
	add.s64 	%rd9, %rd2, %rd8;
	st.global.f32 	[%rd9], %f15;
	add.s32 	%r34, %r34, %r3;
	setp.lt.s32 	%p3, %r34, %r26;
	@%p3 bra 	$L__BB1_18;
$L__BB1_19:
	ret;

}
	// .globl	var_cov
.visible .entry var_cov(
	.param .u64 .ptr .align 1 var_cov_param_0,
	.param .u64 .ptr .align 1 var_cov_param_1,
	.param .u64 .ptr .align 1 var_cov_param_2,
	.param .u32 var_cov_param_3,
	.param .u32 var_cov_param_4,
	.param .u32 var_cov_param_5,
	.param .u32 var_cov_param_6,
	.param .f32 var_cov_param_7
)
{
	.reg .pred 	%p<20>;
	.reg .b32 	%r<62>;
	.reg .b32 	%f<123>;
	.reg .b64 	%rd<27>;

	ld.param.u64 	%rd6, [var_cov_param_0];
	ld.param.u64 	%rd7, [var_cov_param_2];
	ld.param.u32 	%r35, [var_cov_param_4];
	ld.param.u32 	%r36, [var_cov_param_5];
	ld.param.u32 	%r37, [var_cov_param_6];
	ld.param.f32 	%f21, [var_cov_param_7];
	cvta.to.global.u64 	%rd1, %rd6;
	cvta.to.global.u64 	%rd2, %rd7;
	mov.u32 	%r38, %ctaid.x;
	mov.u32 	%r1, %ntid.x;
	mov.u32 	%r39, %tid.x;
	mad.lo.s32 	%r2, %r38, %r1, %r39;
	setp.ge.s32 	%p1, %r2, %r35;
	@%p1 bra 	$L__BB2_28;
	ld.param.u32 	%r49, [var_cov_param_3];
	setp.gt.s32 	%p2, %r49, 0;
	mov.u32 	%r40, %nctaid.x;
	mul.lo.s32 	%r3, %r1, %r40;
	@%p2 bra 	$L__BB2_4;
	mul.f32 	%f1, %f21, 0f00000000;
$L__BB2_3:
	mul.wide.s32 	%rd8, %r2, 4;
	add.s64 	%rd9, %rd2, %rd8;
	st.global.f32 	[%rd9], %f1;
	add.s32 	%r2, %r2, %r3;
	setp.lt.s32 	%p3, %r2, %r35;
	@%p3 bra 	$L__BB2_3;
	bra.uni 	$L__BB2_28;
$L__BB2_4:
	setp.lt.s32 	%p4, %r36, 1;
	@%p4 bra 	$L__BB2_26;
	setp.lt.s32 	%p6, %r37, 1;
	@%p6 bra 	$L__BB2_24;
	and.b32  	%r4, %r37, 15;
	add.s32 	%r5, %r4, -1;
	and.b32  	%r6, %r37, 7;
	add.s32 	%r7, %r6, -1;
	and.b32  	%r8, %r37, 2147483632;
	and.b32  	%r9, %r37, 3;
	neg.s32 	%r10, %r8;
	add.s64 	%rd3, %rd1, 32;
$L__BB2_7:
	ld.param.u64 	%rd26, [var_cov_param_1];
	cvta.to.global.u64 	%rd14, %rd26;
	mul.wide.s32 	%rd15, %r2, 4;
	add.s64 	%rd16, %rd14, %rd15;
	ld.global.f32 	%f2, [%rd16];
	mov.f32 	%f122, 0f00000000;
	mov.b32 	%r52, 0;
$L__BB2_8:
	mad.lo.s32 	%r43, %r52, %r35, %r2;
	mul.lo.s32 	%r13, %r43, %r36;
	mov.b32 	%r53, 0;
$L__BB2_9:
	setp.lt.u32 	%p8, %r37, 16;
	add.s32 	%r45, %r13, %r53;
	mul.lo.s32 	%r15, %r45, %r37;
	mov.b32 	%r57, 0;
	mov.u32 	%r54, %r15;
	mov.u32 	%r55, %r10;
	@%p8 bra 	$L__BB2_11;
$L__BB2_10:
	.pragma "nounroll";
	mul.wide.s32 	%rd17, %r54, 4;
	add.s64 	%rd18, %rd3, %rd17;
	ld.global.f32 	%f24, [%rd18+-32];
	sub.f32 	%f25, %f24, %f2;
	fma.rn.f32 	%f26, %f25, %f25, %f122;
	ld.global.f32 	%f27, [%rd18+-28];
	sub.f32 	%f28, %f27, %f2;
	fma.rn.f32 	%f29, %f28, %f28, %f26;
	ld.global.f32 	%f30, [%rd18+-24];
	sub.f32 	%f31, %f30, %f2;
	fma.rn.f32 	%f32, %f31, %f31, %f29;
	ld.global.f32 	%f33, [%rd18+-20];
	sub.f32 	%f34, %f33, %f2;
	fma.rn.f32 	%f35, %f34, %f34, %f32;
	ld.global.f32 	%f36, [%rd18+-16];
	sub.f32 	%f37, %f36, %f2;
	fma.rn.f32 	%f38, %f37, %f37, %f35;
	ld.global.f32 	%f39, [%rd18+-12];
	sub.f32 	%f40, %f39, %f2;
	fma.rn.f32 	%f41, %f40, %f40, %f38;
	ld.global.f32 	%f42, [%rd18+-8];
	sub.f32 	%f43, %f42, %f2;
	fma.rn.f32 	%f44, %f43, %f43, %f41;
	ld.global.f32 	%f45, [%rd18+-4];
	sub.f32 	%f46, %f45, %f2;
	fma.rn.f32 	%f47, %f46, %f46, %f44;
	ld.global.f32 	%f48, [%rd18];
	sub.f32 	%f49, %f48, %f2;
	fma.rn.f32 	%f50, %f49, %f49, %f47;
	ld.global.f32 	%f51, [%rd18+4];
	sub.f32 	%f52, %f51, %f2;
	fma.rn.f32 	%f53, %f52, %f52, %f50;
	ld.global.f32 	%f54, [%rd18+8];
	sub.f32 	%f55, %f54, %f2;
	fma.rn.f32 	%f56, %f55, %f55, %f53;
	ld.global.f32 	%f57, [%rd18+12];
	sub.f32 	%f58, %f57, %f2;
	fma.rn.f32 	%f59, %f58, %f58, %f56;
	ld.global.f32 	%f60, [%rd18+16];
	sub.f32 	%f61, %f60, %f2;
	fma.rn.f32 	%f62, %f61, %f61, %f59;
	ld.global.f32 	%f63, [%rd18+20];
	sub.f32 	%f64, %f63, %f2;
	fma.rn.f32 	%f65, %f64, %f64, %f62;
	ld.global.f32 	%f66, [%rd18+24];
	sub.f32 	%f67, %f66, %f2;
	fma.rn.f32 	%f68, %f67, %f67, %f65;
	ld.global.f32 	%f69, [%rd18+28];
	sub.f32 	%f70, %f69, %f2;
	fma.rn.f32 	%f122, %f70, %f70, %f68;
	add.s32 	%r55, %r55, 16;
	add.s32 	%r54, %r54, 16;
	setp.eq.s32 	%p9, %r55, 0;
	mov.u32 	%r57, %r8;
	@%p9 bra 	$L__BB2_11;
	bra.uni 	$L__BB2_10;
$L__BB2_11:
	setp.eq.s32 	%p10, %r4, 0;
	@%p10 bra 	$L__BB2_21;
	setp.lt.u32 	%p11, %r5, 7;
	@%p11 bra 	$L__BB2_14;
	add.s32 	%r46, %r57, %r15;
	mul.wide.s32 	%rd19, %r46, 4;
	add.s64 	%rd20, %rd1, %rd19;
	ld.global.f32 	%f72, [%rd20];
	sub.f32 	%f73, %f72, %f2;
	fma.rn.f32 	%f74, %f73, %f73, %f122;
	ld.global.f32 	%f75, [%rd20+4];
	sub.f32 	%f76, %f75, %f2;
	fma.rn.f32 	%f77, %f76, %f76, %f74;
	ld.global.f32 	%f78, [%rd20+8];
	sub.f32 	%f79, %f78, %f2;
	fma.rn.f32 	%f80, %f79, %f79, %f77;
	ld.global.f32 	%f81, [%rd20+12];
	sub.f32 	%f82, %f81, %f2;
	fma.rn.f32 	%f83, %f82, %f82, %f80;
	ld.global.f32 	%f84, [%rd20+16];
	sub.f32 	%f85, %f84, %f2;
	fma.rn.f32 	%f86, %f85, %f85, %f83;
	ld.global.f32 	%f87, [%rd20+20];
	sub.f32 	%f88, %f87, %f2;
	fma.rn.f32 	%f89, %f88, %f88, %f86;
	ld.global.f32 	%f90, [%rd20+24];
	sub.f32 	%f91, %f90, %f2;
	fma.rn.f32 	%f92, %f91, %f91, %f89;
	ld.global.f32 	%f93, [%rd20+28];
	sub.f32 	%f94, %f93, %f2;
	fma.rn.f32 	%f122, %f94, %f94, %f92;
	add.s32 	%r57, %r57, 8;
$L__BB2_14:
	setp.eq.s32 	%p12, %r6, 0;
	@%p12 bra 	$L__BB2_21;
	setp.lt.u32 	%p13, %r7, 3;
	@%p13 bra 	$L__BB2_17;
	add.s32 	%r47, %r57, %r15;
	mul.wide.s32 	%rd21, %r47, 4;
	add.s64 	%rd22, %rd1, %rd21;
	ld.global.f32 	%f96, [%rd22];
	sub.f32 	%f97, %f96, %f2;
	fma.rn.f32 	%f98, %f97, %f97, %f122;
	ld.global.f32 	%f99, [%rd22+4];
	sub.f32 	%f100, %f99, %f2;
	fma.rn.f32 	%f101, %f100, %f100, %f98;
	ld.global.f32 	%f102, [%rd22+8];
	sub.f32 	%f103, %f102, %f2;
	fma.rn.f32 	%f104, %f103, %f103, %f101;
	ld.global.f32 	%f105, [%rd22+12];
	sub.f32 	%f106, %f105, %f2;
	fma.rn.f32 	%f122, %f106, %f106, %f104;
	add.s32 	%r57, %r57, 4;
$L__BB2_17:
	setp.eq.s32 	%p14, %r9, 0;
	@%p14 bra 	$L__BB2_21;
	setp.eq.s32 	%p15, %r9, 1;
	add.s32 	%r48, %r57, %r15;
	mul.wide.s32 	%rd23, %r48, 4;
	add.s64 	%rd4, %rd1, %rd23;
	ld.global.f32 	%f107, [%rd4];
	sub.f32 	%f108, %f107, %f2;
	fma.rn.f32 	%f122, %f108, %f108, %f122;
	@%p15 bra 	$L__BB2_21;
	setp.eq.s32 	%p16, %r9, 2;
	ld.global.f32 	%f109, [%rd4+4];
	sub.f32 	%f110, %f109, %f2;
	fma.rn.f32 	%f122, %f110, %f110, %f122;
	@%p16 bra 	$L__BB2_21;
	ld.global.f32 	%f111, [%rd4+8];
	sub.f32 	%f112, %f111, %f2;
	fma.rn.f32 	%f122, %f112, %f112, %f122;
$L__BB2_21:
	add.s32 	%r53, %r53, 1;
	setp.ne.s32 	%p17, %r53, %r36;
	@%p17 bra 	$L__BB2_9;
	ld.param.u32 	%r50, [var_cov_param_3];
	add.s32 	%r52, %r52, 1;
	setp.ne.s32 	%p18, %r52, %r50;
	@%p18 bra 	$L__BB2_8;
	mul.f32 	%f113, %f21, %f122;
	mul.wide.s32 	%rd24, %r2, 4;
	add.s64 	%rd25, %rd2, %rd24;
	st.global.f32 	[%rd25], %f113;
	add.s32 	%r2, %r2, %r3;
	setp.lt.s32 	%p19, %r2, %r35;
	@%p19 bra 	$L__BB2_7;
	bra.uni 	$L__BB2_28;
$L__BB2_24:
	mul.f32 	%f19, %f21, 0f00000000;
$L__BB2_25:
	mul.wide.s32 	%rd12, %r2, 4;
	add.s64 	%rd13, %rd2, %rd12;
	st.global.f32 	[%rd13], %f19;
	add.s32 	%r2, %r2, %r3;
	setp.lt.s32 	%p7, %r2, %r35;
	@%p7 bra 	$L__BB2_25;
	bra.uni 	$L__BB2_28;
$L__BB2_26:
	mul.f32 	%f20, %f21, 0f00000000;
$L__BB2_27:
	mul.wide.s32 	%rd10, %r2, 4;
	add.s64 	%rd11, %rd2, %rd10;
	st.global.f32 	[%rd11], %f20;
	add.s32 	%r2, %r2, %r3;
	setp.lt.s32 	%p5, %r2, %r35;
	@%p5 bra 	$L__BB2_27;
$L__BB2_28:
	ret;

}
	// .globl	var_full
.visible .entry var_full(
	.param .u64 .ptr .align 1 var_full_param_0,
	.param .u64 .ptr .align 1 var_full_param_1,
	.param .u64 .ptr .align 1 var_full_param_2,
	.param .u32 var_full_param_3,
	.param .u32 var_full_param_4,
	.param .f32 var_full_param_5
)
{
	.reg .pred 	%p<14>;
	.reg .b32 	%r<41>;
	.reg .b32 	%f<119>;
	.reg .b64 	%rd<52>;

	ld.param.u64 	%rd8, [var_full_param_0];
	ld.param.u64 	%rd7, [var_full_param_1];
	ld.param.u64 	%rd9, [var_full_param_2];
	ld.param.u32 	%r25, [var_full_param_3];
	ld.param.u32 	%r26, [var_full_param_4];
	ld.param.f32 	%f17, [var_full_param_5];
	cvta.to.global.u64 	%rd1, %rd8;
	cvta.to.global.u64 	%rd2, %rd9;
	mov.u32 	%r27, %ctaid.x;
	mov.u32 	%r1, %ntid.x;
	mov.u32 	%r28, %tid.x;
	mad.lo.s32 	%r34, %r27, %r1, %r28;
	setp.ge.s32 	%p1, %r34, %r26;
	@%p1 bra 	$L__BB3_19;
	setp.gt.s32 	%p2, %r25, 0;
	mov.u32 	%r29, %nctaid.x;
	mul.lo.s32 	%r3, %r1, %r29;
	@%p2 bra 	$L__BB3_4;
	mul.f32 	%f1, %f17, 0f00000000;
$L__BB3_3:
	mul.wide.s32 	%rd10, %r34, 4;
	add.s64 	%rd11, %rd2, %rd10;
	st.global.f32 	[%rd11], %f1;
	add.s32 	%r34, %r34, %r3;
	setp.lt.s32 	%p3, %r34, %r26;
	@%p3 bra 	$L__BB3_3;
	bra.uni 	$L__BB3_19;
$L__BB3_4:
	and.b32  	%r4, %r25, 15;
	add.s32 	%r5, %r4, -1;
	and.b32  	%r6, %r25, 7;
	add.s32 	%r7, %r6, -1;
	and.b32  	%r8, %r25, 2147483632;
	and.b32  	%r9, %r25, 3;
	neg.s32 	%r10, %r8;
	shl.b32 	%r11, %r26, 4;
	cvta.to.global.u64 	%rd3, %rd7;
	mul.wide.s32 	%rd5, %r26, 4;
$L__BB3_5:
	setp.lt.u32 	%p4, %r25, 16;
	mul.wide.s32 	%rd12, %r34, 4;
	add.s64 	%rd13, %rd3, %rd12;
	ld.global.f32 	%f2, [%rd13];
	mov.f32 	%f118, 0f00000000;
	mov.b32 	%r38, 0;
	@%p4 bra 	$L__BB3_8;
	mov.f32 	%f118, 0f00000000;
	mov.u32 	%r35, %r34;
	mov.u32 	%r36, %r10;
$L__BB3_7:
	.pragma "nounroll";
	mul.wide.s32 	%rd14, %r35, 4;
	add.s64 	%rd15, %rd1, %rd14;
	ld.global.f32 	%f21, [%rd15];
	sub.f32 	%f22, %f21, %f2;
	fma.rn.f32 	%f23, %f22, %f22, %f118;
	add.s64 	%rd17, %rd15, %rd5;
	ld.global.f32 	%f24, [%rd17];
	sub.f32 	%f25, %f24, %f2;
	fma.rn.f32 	%f26, %f25, %f25, %f23;
	add.s64 	%rd18, %rd17, %rd5;
	ld.global.f32 	%f27, [%rd18];
	sub.f32 	%f28, %f27, %f2;
	fma.rn.f32 	%f29, %f28, %f28, %f26;
	add.s64 	%rd19, %rd18, %rd5;
	ld.global.f32 	%f30, [%rd19];
	sub.f32 	%f31, %f30, %f2;
	fma.rn.f32 	%f32, %f31, %f31, %f29;
	add.s64 	%rd20, %rd19, %rd5;
	ld.global.f32 	%f33, [%rd20];
	sub.f32 	%f34, %f33, %f2;
	fma.rn.f32 	%f35, %f34, %f34, %f32;
	add.s64 	%rd21, %rd20, %rd5;
	ld.global.f32 	%f36, [%rd21];
	sub.f32 	%f37, %f36, %f2;
	fma.rn.f32 	%f38, %f37, %f37, %f35;
	add.s64 	%rd22, %rd21, %rd5;
	ld.global.f32 	%f39, [%rd22];
	sub.f32 	%f40, %f39, %f2;
	fma.rn.f32 	%f41, %f40, %f40, %f38;
	add.s64 	%rd23, %rd22, %rd5;
	ld.global.f32 	%f42, [%rd23];
	sub.f32 	%f43, %f42, %f2;
	fma.rn.f32 	%f44, %f43, %f43, %f41;
	add.s64 	%rd24, %rd23, %rd5;
	ld.global.f32 	%f45, [%rd24];
	sub.f32 	%f46, %f45, %f2;
	fma.rn.f32 	%f47, %f46, %f46, %f44;
	add.s64 	%rd25, %rd24, %rd5;
	ld.global.f32 	%f48, [%rd25];
	sub.f32 	%f49, %f48, %f2;
	fma.rn.f32 	%f50, %f49, %f49, %f47;
	add.s64 	%rd26, %rd25, %rd5;
	ld.global.f32 	%f51, [%rd26];
	sub.f32 	%f52, %f51, %f2;
	fma.rn.f32 	%f53, %f52, %f52, %f50;
	add.s64 	%rd27, %rd26, %rd5;
	ld.global.f32 	%f54, [%rd27];
	sub.f32 	%f55, %f54, %f2;
	fma.rn.f32 	%f56, %f55, %f55, %f53;
	add.s64 	%rd28, %rd27, %rd5;
	ld.global.f32 	%f57, [%rd28];
	sub.f32 	%f58, %f57, %f2;
	fma.rn.f32 	%f59, %f58, %f58, %f56;
	add.s64 	%rd29, %rd28, %rd5;
	ld.global.f32 	%f60, [%rd29];
	sub.f32 	%f61, %f60, %f2;
	fma.rn.f32 	%f62, %f61, %f61, %f59;
	add.s64 	%rd30, %rd29, %rd5;
	ld.global.f32 	%f63, [%rd30];
	sub.f32 	%f64, %f63, %f2;
	fma.rn.f32 	%f65, %f64, %f64, %f62;
	add.s64 	%rd31, %rd30, %rd5;
	ld.global.f32 	%f66, [%rd31];
	sub.f32 	%f67, %f66, %f2;
	fma.rn.f32 	%f118, %f67, %f67, %f65;
	add.s32 	%r36, %r36, 16;
	add.s32 	%r35, %r35, %r11;
	setp.ne.s32 	%p5, %r36, 0;
	mov.u32 	%r38, %r8;
	@%p5 bra 	$L__BB3_7;
$L__BB3_8:
	setp.eq.s32 	%p6, %r4, 0;
	@%p6 bra 	$L__BB3_18;
	setp.lt.u32 	%p7, %r5, 7;
	@%p7 bra 	$L__BB3_11;
	mad.lo.s32 	%r31, %r38, %r26, %r34;
	mul.wide.s32 	%rd32, %r31, 4;
	add.s64 	%rd33, %rd1, %rd32;
	ld.global.f32 	%f69, [%rd33];
	sub.f32 	%f70, %f69, %f2;
	fma.rn.f32 	%f71, %f70, %f70, %f118;
	add.s64 	%rd35, %rd33, %rd5;
	ld.global.f32 	%f72, [%rd35];
	sub.f32 	%f73, %f72, %f2;
	fma.rn.f32 	%f74, %f73, %f73, %f71;
	add.s64 	%rd36, %rd35, %rd5;
	ld.global.f32 	%f75, [%rd36];
	sub.f32 	%f76, %f75, %f2;
	fma.rn.f32 	%f77, %f76, %f76, %f74;
	add.s64 	%rd37, %rd36, %rd5;
	ld.global.f32 	%f78, [%rd37];
	sub.f32 	%f79, %f78, %f2;
	fma.rn.f32 	%f80, %f79, %f79, %f77;
	add.s64 	%rd38, %rd37, %rd5;
	ld.global.f32 	%f81, [%rd38];
	sub.f32 	%f82, %f81, %f2;
	fma.rn.f32 	%f83, %f82, %f82, %f80;
	add.s64 	%rd39, %rd38, %rd5;
	ld.global.f32 	%f84, [%rd39];
	sub.f32 	%f85, %f84, %f2;
	fma.rn.f32 	%f86, %f85, %f85, %f83;
	add.s64 	%rd40, %rd39, %rd5;
	ld.global.f32 	%f87, [%rd40];
	sub.f32 	%f88, %f87, %f2;
	fma.rn.f32 	%f89, %f88, %f88, %f86;
	add.s64 	%rd41, %rd40, %rd5;
	ld.global.f32 	%f90, [%rd41];
	sub.f32 	%f91, %f90, %f2;
	fma.rn.f32 	%f118, %f91, %f91, %f89;
	add.s32 	%r38, %r38, 8;
$L__BB3_11:
	setp.eq.s32 	%p8, %r6, 0;
	@%p8 bra 	$L__BB3_18;
	setp.lt.u32 	%p9, %r7, 3;
	@%p9 bra 	$L__BB3_14;
	mad.lo.s32 	%r32, %r38, %r26, %r34;
	mul.wide.s32 	%rd42, %r32, 4;
	add.s64 	%rd43, %rd1, %rd42;
	ld.global.f32 	%f93, [%rd43];
	sub.f32 	%f94, %f93, %f2;
	fma.rn.f32 	%f95, %f94, %f94, %f118;
	add.s64 	%rd45, %rd43, %rd5;
	ld.global.f32 	%f96, [%rd45];
	sub.f32 	%f97, %f96, %f2;
	fma.rn.f32 	%f98, %f97, %f97, %f95;
	add.s64 	%rd46, %rd45, %rd5;
	ld.global.f32 	%f99, [%rd46];
	sub.f32 	%f100, %f99, %f2;
	fma.rn.f32 	%f101, %f100, %f100, %f98;
	add.s64 	%rd47, %rd46, %rd5;
	ld.global.f32 	%f102, [%rd47];
	sub.f32 	%f103, %f102, %f2;
	fma.rn.f32 	%f118, %f103, %f103, %f101;
	add.s32 	%r38, %r38, 4;
$L__BB3_14:
	setp.eq.s32 	%p10, %r9, 0;
	@%p10 bra 	$L__BB3_18;
	setp.eq.s32 	%p11, %r9, 1;
	mad.lo.s32 	%r33, %r38, %r26, %r34;
	mul.wide.s32 	%rd48, %r33, 4;
	add.s64 	%rd4, %rd1, %rd48;
	ld.global.f32 	%f104, [%rd4];
	sub.f32 	%f105, %f104, %f2;
	fma.rn.f32 	%f118, %f105, %f105, %f118;
	@%p11 bra 	$L__BB3_18;
	setp.eq.s32 	%p12, %r9, 2;
	add.s64 	%rd6, %rd4, %rd5;
	ld.global.f32 	%f106, [%rd6];
	sub.f32 	%f107, %f106, %f2;
	fma.rn.f32 	%f118, %f107, %f107, %f118;
	@%p12 bra 	$L__BB3_18;
	add.s64 	%rd49, %rd6, %rd5;
	ld.global.f32 	%f108, [%rd49];
	sub.f32 	%f109, %f108, %f2;
	fma.rn.f32 	%f118, %f109, %f109, %f118;
$L__BB3_18:
	mul.f32 	%f110, %f17, %f118;
	add.s64 	%rd51, %rd2, %rd12;
	st.global.f32 	[%rd51], %f110;
	add.s32 	%r34, %r34, %r3;
	setp.lt.s32 	%p13, %r34, %r26;
	@%p13 bra 	$L__BB3_5;
$L__BB3_19:
	ret;

}
	// .globl	std_fn
.visible .entry std_fn(
	.param .u64 .ptr .align 1 std_fn_param_0,
	.param .u64 .ptr .align 1 std_fn_param_1,
	.param .f32 std_fn_param_2,
	.param .u32 std_fn_param_3
)
{
	.reg .pred 	%p<3>;
	.reg .b32 	%r<11>;
	.reg .b32 	%f<5>;
	.reg .b64 	%rd<8>;

	ld.param.u64 	%rd3, [std_fn_param_0];
	ld.param.u64 	%rd4, [std_fn_param_1];
	ld.param.f32 	%f1, [std_fn_param_2];
	ld.param.u32 	%r6, [std_fn_param_3];
	mov.u32 	%r7, %ctaid.x;
	mov.u32 	%r1, %ntid.x;
	mov.u32 	%r8, %tid.x;
	mad.lo.s32 	%r10, %r7, %r1, %r8;
	setp.ge.s32 	%p1, %r10, %r6;
	@%p1 bra 	$L__BB4_3;
	mov.u32 	%r9, %nctaid.x;
	mul.lo.s32 	%r3, %r1, %r9;
	cvta.to.global.u64 	%rd1, %rd3;
	cvta.to.global.u64 	%rd2, %rd4;
$L__BB4_2:
	mul.wide.s32 	%rd5, %r10, 4;
	add.s64 	%rd6, %rd1, %rd5;
	ld.global.f32 	%f2, [%rd6];
	add.f32 	%f3, %f1, %f2;
	sqrt.rn.f32 	%f4, %f3;
	add.s64 	%rd7, %rd2, %rd5;
	st.global.f32 	[%rd7], %f4;
	add.s32 	%r10, %r10, %r3;
	setp.lt.s32 	%p2, %r10, %r6;
	@%p2 bra 	$L__BB4_2;
$L__BB4_3:
	ret;

}
	// .globl	mwa
.visible .entry mwa(
	.param .u64 .ptr .align 1 mwa_param_0,
	.param .u64 .ptr .align 1 mwa_param_1,
	.param .u64 .ptr .align 1 mwa_param_2,
	.param .u64 .ptr .align 1 mwa_param_3,
	.param .u32 mwa_param_4
)
{
	.reg .pred 	%p<3>;
	.reg .b32 	%r<11>;
	.reg .b32 	%f<9>;
	.reg .b64 	%rd<14>;

	ld.param.u64 	%rd5, [mwa_param_0];
	ld.param.u64 	%rd6, [mwa_param_1];
	ld.param.u64 	%rd7, [mwa_param_2];
	ld.param.u64 	%rd8, [mwa_param_3];
	ld.param.u32 	%r6, [mwa_param_4];
	mov.u32 	%r7, %ctaid.x;
	mov.u32 	%r1, %ntid.x;
	mov.u32 	%r8, %tid.x;
	mad.lo.s32 	%r10, %r7, %r1, %r8;
	setp.ge.s32 	%p1, %r10, %r6;
	@%p1 bra 	$L__BB5_3;
	mov.u32 	%r9, %nctaid.x;
	mul.lo.s32 	%r3, %r1, %r9;
	cvta.to.global.u64 	%rd1, %rd7;
	cvta.to.global.u64 	%rd2, %rd5;
	cvta.to.global.u64 	%rd3, %rd8;
	cvta.to.global.u64 	%rd4, %rd6;
$L__BB5_2:
	mul.wide.s32 	%rd9, %r10, 4;
	add.s64 	%rd10, %rd1, %rd9;
	ld.global.f32 	%f1, [%rd10];
	add.s64 	%rd11, %rd2, %rd9;
	ld.global.f32 	%f2, [%rd11];
	mul.f32 	%f3, %f2, 0f3F666666;
	fma.rn.f32 	%f4, %f1, 0f3DCCCCCD, %f3;
	st.global.f32 	[%rd10], %f4;
	add.s64 	%rd12, %rd3, %rd9;
	ld.global.f32 	%f5, [%rd12];
	add.s64 	%rd13, %rd4, %rd9;
	ld.global.f32 	%f6, [%rd13];
	mul.f32 	%f7, %f6, 0f3F666666;
	fma.rn.f32 	%f8, %f5, 0f3DCCCCCD, %f7;
	st.global.f32 	[%rd12], %f8;
	add.s32 	%r10, %r10, %r3;
	setp.lt.s32 	%p2, %r10, %r6;
	@%p2 bra 	$L__BB5_2;
$L__BB5_3:
	ret;

}
	// .globl	fast_mean_kernel
.visible .entry fast_mean_kernel(
	.param .u64 .ptr .align 1 fast_mean_kernel_param_0,
	.param .u32 fast_mean_kernel_param_1,
	.param .u32 fast_mean_kernel_param_2,
	.param .u32 fast_mean_kernel_param_3,
	.param .u64 .ptr .align 1 fast_mean_kernel_param_4
)
{
	.reg .pred 	%p<45>;
	.reg .b32 	%r<90>;
	.reg .b32 	%f<247>;
	.reg .b64 	%rd<16>;
	// demoted variable
	.shared .align 4 .b8 _ZZ16fast_mean_kernelE5local[4096];
	ld.param.u64 	%rd9, [fast_mean_kernel_param_0];
	ld.param.u32 	%r32, [fast_mean_kernel_param_1];
	ld.param.u32 	%r33, [fast_mean_kernel_param_2];
	ld.param.u32 	%r34, [fast_mean_kernel_param_3];
	ld.param.u64 	%rd8, [fast_mean_kernel_param_4];
	cvta.to.global.u64 	%rd1, %rd9;
	mov.u32 	%r1, %tid.x;
	shl.b32 	%r35, %r1, 2;
	mov.u32 	%r36, _ZZ16fast_mean_kernelE5local;
	add.s32 	%r2, %r36, %r35;
	mov.b32 	%r37, 0;
	st.shared.u32 	[%r2], %r37;
	mov.u32 	%r3, %ctaid.x;
	min.s32 	%r38, %r32, %r34;
	setp.lt.s32 	%p1, %r38, 1;
	@%p1 bra 	$L__BB6_80;
	add.s32 	%r40, %r34, -1;
	shr.u32 	%r41, %r40, 10;
	add.s32 	%r42, %r41, 1;
	and.b32  	%r4, %r42, 15;
	add.s32 	%r5, %r4, -1;
	and.b32  	%r6, %r42, 7;
	add.s32 	%r7, %r6, -1;
	and.b32  	%r8, %r42, 3;
	and.b32  	%r43, %r42, 8388592;
	neg.s32 	%r9, %r43;
	add.s64 	%rd2, %rd1, 32768;
	mov.b32 	%r81, 0;
	mov.f32 	%f245, 0f00000000;
$L__BB6_2:
	setp.lt.u32 	%p2, %r34, 15361;
	mad.lo.s32 	%r45, %r81, %r33, %r3;
	mad.lo.s32 	%r11, %r45, %r34, %r1;
	mov.b32 	%r87, 0;
	@%p2 bra 	$L__BB6_38;
	mov.b32 	%r85, 8192;
	mov.u32 	%r82, %r11;
	mov.u32 	%r83, %r9;
	mov.u32 	%r84, %r1;
$L__BB6_4:
	.pragma "nounroll";
	mul.wide.s32 	%rd10, %r82, 4;
	add.s64 	%rd3, %rd2, %rd10;
	setp.ge.s32 	%p3, %r84, %r34;
	mov.f32 	%f208, 0f00000000;
	@%p3 bra 	$L__BB6_6;
	ld.global.f32 	%f208, [%rd3+-32768];
$L__BB6_6:
	add.f32 	%f5, %f208, %f245;
	add.s32 	%r47, %r84, 1024;
	setp.ge.s32 	%p4, %r47, %r34;
	mov.f32 	%f209, 0f00000000;
	@%p4 bra 	$L__BB6_8;
	ld.global.f32 	%f209, [%rd3+-28672];
$L__BB6_8:
	add.f32 	%f8, %f209, %f5;
	add.s32 	%r48, %r84, 2048;
	setp.ge.s32 	%p5, %r48, %r34;
	mov.f32 	%f210, 0f00000000;
	@%p5 bra 	$L__BB6_10;
	ld.global.f32 	%f210, [%rd3+-24576];
$L__BB6_10:
	add.f32 	%f11, %f210, %f8;
	add.s32 	%r49, %r84, 3072;
	setp.ge.s32 	%p6, %r49, %r34;
	mov.f32 	%f211, 0f00000000;
	@%p6 bra 	$L__BB6_12;
	ld.global.f32 	%f211, [%rd3+-20480];
$L__BB6_12:
	add.f32 	%f14, %f211, %f11;
	add.s32 	%r50, %r84, 4096;
	setp.ge.s32 	%p7, %r50, %r34;
	mov.f32 	%f212, 0f00000000;
	@%p7 bra 	$L__BB6_14;
	ld.global.f32 	%f212, [%rd3+-16384];
$L__BB6_14:
	add.f32 	%f17, %f212, %f14;
	add.s32 	%r51, %r84, 5120;
	setp.ge.s32 	%p8, %r51, %r34;
	mov.f32 	%f213, 0f00000000;
	@%p8 bra 	$L__BB6_16;
	ld.global.f32 	%f213, [%rd3+-12288];
$L__BB6_16:
	add.f32 	%f20, %f213, %f17;
	add.s32 	%r52, %r84, 6144;
	setp.ge.s32 	%p9, %r52, %r34;
	mov.f32 	%f214, 0f00000000;
	@%p9 bra 	$L__BB6_18;
	ld.global.f32 	%f214, [%rd3+-8192];
$L__BB6_18:
	add.f32 	%f23, %f214, %f20;
	add.s32 	%r53, %r84, 7168;
	setp.ge.s32 	%p10, %r53, %r34;
	mov.f32 	%f215, 0f00000000;
	@%p10 bra 	$L__BB6_20;
	ld.global.f32 	%f215, [%rd3+-4096];
$L__BB6_20:
	add.f32 	%f26, %f215, %f23;
	add.s32 	%r54, %r84, 8192;
	setp.ge.s32 	%p11, %r54, %r34;
	mov.f32 	%f216, 0f00000000;
	@%p11 bra 	$L__BB6_22;
	ld.global.f32 	%f216, [%rd3];
$L__BB6_22:
	add.f32 	%f29, %f216, %f26;
	add.s32 	%r55, %r84, 9216;
	setp.ge.s32 	%p12, %r55, %r34;
	mov.f32 	%f217, 0f00000000;
	@%p12 bra 	$L__BB6_24;
	ld.global.f32 	%f217, [%rd3+4096];
$L__BB6_24:
	add.f32 	%f32, %f217, %f29;
	add.s32 	%r56, %r84, 10240;
	setp.ge.s32 	%p13, %r56, %r34;
	mov.f32 	%f218, 0f00000000;
	@%p13 bra 	$L__BB6_26;
	ld.global.f32 	%f218, [%rd3+8192];
$L__BB6_26:
	add.f32 	%f35, %f218, %f32;
	add.s32 	%r57, %r84, 11264;
	setp.ge.s32 	%p14, %r57, %r34;
	mov.f32 	%f219, 0f00000000;
	@%p14 bra 	$L__BB6_28;
	ld.global.f32 	%f219, [%rd3+12288];
$L__BB6_28:
	add.f32 	%f38, %f219, %f35;
	add.s32 	%r58, %r84, 12288;
	setp.ge.s32 	%p15, %r58, %r34;
	mov.f32 	%f220, 0f00000000;
	@%p15 bra 	$L__BB6_30;
	ld.global.f32 	%f220, [%rd3+16384];
$L__BB6_30:
	add.f32 	%f41, %f220, %f38;
	add.s32 	%r59, %r84, 13312;
	setp.ge.s32 	%p16, %r59, %r34;
	mov.f32 	%f221, 0f00000000;
	@%p16 bra 	$L__BB6_32;
	ld.global.f32 	%f221, [%rd3+20480];
$L__BB6_32:
	add.f32 	%f44, %f221, %f41;
	add.s32 	%r60, %r84, 14336;
	setp.ge.s32 	%p17, %r60, %r34;
	mov.f32 	%f222, 0f00000000;
	@%p17 bra 	$L__BB6_34;
	ld.global.f32 	%f222, [%rd3+24576];
$L__BB6_34:
	add.f32 	%f47, %f222, %f44;
	add.s32 	%r61, %r84, 15360;
	setp.ge.s32 	%p18, %r61, %r34;
	mov.f32 	%f223, 0f00000000;
	@%p18 bra 	$L__BB6_36;
	ld.global.f32 	%f223, [%rd3+28672];
$L__BB6_36:
	add.f32 	%f245, %f223, %f47;
	add.s32 	%r85, %r85, 16384;
	add.s32 	%r84, %r84, 16384;
	add.s32 	%r83, %r83, 16;
	add.s32 	%r82, %r82, 16384;
	setp.ne.s32 	%p19, %r83, 0;
	@%p19 bra 	$L__BB6_4;
	add.s32 	%r87, %r85, -8192;
$L__BB6_38:
	setp.eq.s32 	%p20, %r4, 0;
	@%p20 bra 	$L__BB6_78;
	setp.lt.u32 	%p21, %r5, 7;
	@%p21 bra 	$L__BB6_57;
	add.s32 	%r62, %r11, %r87;
	add.s32 	%r22, %r87, %r1;
	setp.ge.s32 	%p22, %r22, %r34;
	mul.wide.s32 	%rd11, %r62, 4;
	add.s64 	%rd4, %rd1, %rd11;
	mov.f32 	%f226, 0f00000000;
	@%p22 bra 	$L__BB6_42;
	ld.global.f32 	%f226, [%rd4];
$L__BB6_42:
	add.f32 	%f55, %f226, %f245;
	add.s32 	%r63, %r22, 1024;
	setp.ge.s32 	%p23, %r63, %r34;
	mov.f32 	%f227, 0f00000000;
	@%p23 bra 	$L__BB6_44;
	ld.global.f32 	%f227, [%rd4+4096];
$L__BB6_44:
	add.f32 	%f58, %f227, %f55;
	add.s32 	%r64, %r22, 2048;
	setp.ge.s32 	%p24, %r64, %r34;
	mov.f32 	%f228, 0f00000000;
	@%p24 bra 	$L__BB6_46;
	ld.global.f32 	%f228, [%rd4+8192];
$L__BB6_46:
	add.f32 	%f61, %f228, %f58;
	add.s32 	%r65, %r22, 3072;
	setp.ge.s32 	%p25, %r65, %r34;
	mov.f32 	%f229, 0f00000000;
	@%p25 bra 	$L__BB6_48;
	ld.global.f32 	%f229, [%rd4+12288];
$L__BB6_48:
	add.f32 	%f64, %f229, %f61;
	add.s32 	%r66, %r22, 4096;
	setp.ge.s32 	%p26, %r66, %r34;
	mov.f32 	%f230, 0f00000000;
	@%p26 bra 	$L__BB6_50;
	ld.global.f32 	%f230, [%rd4+16384];
$L__BB6_50:
	add.f32 	%f67, %f230, %f64;
	add.s32 	%r67, %r22, 5120;
	setp.ge.s32 	%p27, %r67, %r34;
	mov.f32 	%f231, 0f00000000;
	@%p27 bra 	$L__BB6_52;
	ld.global.f32 	%f231, [%rd4+20480];
$L__BB6_52:
	add.f32 	%f70, %f231, %f67;
	add.s32 	%r68, %r22, 6144;
	setp.ge.s32 	%p28, %r68, %r34;
	mov.f32 	%f232, 0f00000000;
	@%p28 bra 	$L__BB6_54;
	ld.global.f32 	%f232, [%rd4+24576];
$L__BB6_54:
	add.f32 	%f73, %f232, %f70;
	add.s32 	%r69, %r22, 7168;
	setp.ge.s32 	%p29, %r69, %r34;
	mov.f32 	%f233, 0f00000000;
	@%p29 bra 	$L__BB6_56;
	ld.global.f32 	%f233, [%rd4+28672];
$L__BB6_56:
	add.f32 	%f245, %f233, %f73;
	add.s32 	%r87, %r87, 8192;
$L__BB6_57:
	setp.eq.s32 	%p30, %r6, 0;
	@%p30 bra 	$L__BB6_78;
	setp.lt.u32 	%p31, %r7, 3;
	@%p31 bra 	$L__BB6_68;
	add.s32 	%r70, %r11, %r87;
	add.s32 	%r25, %r87, %r1;
	setp.ge.s32 	%p32, %r25, %r34;
	mul.wide.s32 	%rd12, %r70, 4;
	add.s64 	%rd5, %rd1, %rd12;
	mov.f32 	%f236, 0f00000000;
	@%p32 bra 	$L__BB6_61;
	ld.global.f32 	%f236, [%rd5];
$L__BB6_61:
	add.f32 	%f81, %f236, %f245;
	add.s32 	%r71, %r25, 1024;
	setp.ge.s32 	%p33, %r71, %r34;
	mov.f32 	%f237, 0f00000000;
	@%p33 bra 	$L__BB6_63;
	ld.global.f32 	%f237, [%rd5+4096];
$L__BB6_63:
	add.f32 	%f84, %f237, %f81;
	add.s32 	%r72, %r25, 2048;
	setp.ge.s32 	%p34, %r72, %r34;
	mov.f32 	%f238, 0f00000000;
	@%p34 bra 	$L__BB6_65;
	ld.global.f32 	%f238, [%rd5+8192];
$L__BB6_65:
	add.f32 	%f87, %f238, %f84;
	add.s32 	%r73, %r25, 3072;
	setp.ge.s32 	%p35, %r73, %r34;
	mov.f32 	%f239, 0f00000000;
	@%p35 bra 	$L__BB6_67;
	ld.global.f32 	%f239, [%rd5+12288];
$L__BB6_67:
	add.f32 	%f245, %f239, %f87;
	add.s32 	%r87, %r87, 4096;
$L__BB6_68:
	setp.eq.s32 	%p36, %r8, 0;
	@%p36 bra 	$L__BB6_78;
	add.s32 	%r74, %r11, %r87;
	add.s32 	%r28, %r87, %r1;
	setp.ge.s32 	%p37, %r28, %r34;
	mul.wide.s32 	%rd13, %r74, 4;
	add.s64 	%rd6, %rd1, %rd13;
	mov.f32 	%f242, 0f00000000;
	@%p37 bra 	$L__BB6_71;
	ld.global.f32 	%f242, [%rd6];
$L__BB6_71:
	setp.eq.s32 	%p38, %r8, 1;
	add.f32 	%f245, %f242, %f245;
	@%p38 bra 	$L__BB6_78;
	add.s32 	%r75, %r28, 1024;
	setp.ge.s32 	%p39, %r75, %r34;
	mov.f32 	%f243, 0f00000000;
	@%p39 bra 	$L__BB6_74;
	ld.global.f32 	%f243, [%rd6+4096];
$L__BB6_74:
	setp.eq.s32 	%p40, %r8, 2;
	add.f32 	%f245, %f243, %f245;
	@%p40 bra 	$L__BB6_78;
	add.s32 	%r76, %r28, 2048;
	setp.ge.s32 	%p41, %r76, %r34;
	mov.f32 	%f244, 0f00000000;
	@%p41 bra 	$L__BB6_77;
	ld.global.f32 	%f244, [%rd6+8192];
$L__BB6_77:
	add.f32 	%f245, %f244, %f245;
$L__BB6_78:
	add.s32 	%r81, %r81, 1;
	setp.ne.s32 	%p42, %r81, %r32;
	@%p42 bra 	$L__BB6_2;
	st.shared.f32 	[%r2], %f245;
$L__BB6_80:
	bar.sync 	0;
	setp.ne.s32 	%p43, %r1, 0;
	@%p43 bra 	$L__BB6_84;
	cvta.to.global.u64 	%rd14, %rd8;
	mul.wide.u32 	%rd15, %r3, 4;
	add.s64 	%rd7, %rd14, %rd15;
	mov.f32 	%f246, 0f00000000;
	mov.b32 	%r89, 64;
$L__BB6_82:
	add.s32 	%r79, %r36, %r89;
	ld.shared.f32 	%f141, [%r79+-64];
	add.f32 	%f142, %f141, %f246;
	ld.shared.f32 	%f143, [%r79+-60];
	add.f32 	%f144, %f143, %f142;
	ld.shared.f32 	%f145, [%r79+-56];
	add.f32 	%f146, %f145, %f144;
	ld.shared.f32 	%f147, [%r79+-52];
	add.f32 	%f148, %f147, %f146;
	ld.shared.f32 	%f149, [%r79+-48];
	add.f32 	%f150, %f149, %f148;
	ld.shared.f32 	%f151, [%r79+-44];
	add.f32 	%f152, %f151, %f150;
	ld.shared.f32 	%f153, [%r79+-40];
	add.f32 	%f154, %f153, %f152;
	ld.shared.f32 	%f155, [%r79+-36];
	add.f32 	%f156, %f155, %f154;
	ld.shared.f32 	%f157, [%r79+-32];
	add.f32 	%f158, %f157, %f156;
	ld.shared.f32 	%f159, [%r79+-28];
	add.f32 	%f160, %f159, %f158;
	ld.shared.f32 	%f161, [%r79+-24];
	add.f32 	%f162, %f161, %f160;
	ld.shared.f32 	%f163, [%r79+-20];
	add.f32 	%f164, %f163, %f162;
	ld.shared.f32 	%f165, [%r79+-16];
	add.f32 	%f166, %f165, %f164;
	ld.shared.f32 	%f167, [%r79+-12];
	add.f32 	%f168, %f167, %f166;
	ld.shared.f32 	%f169, [%r79+-8];
	add.f32 	%f170, %f169, %f168;
	ld.shared.f32 	%f171, [%r79+-4];
	add.f32 	%f172, %f171, %f170;
	ld.shared.f32 	%f173, [%r79];
	add.f32 	%f174, %f173, %f172;
	ld.shared.f32 	%f175, [%r79+4];
	add.f32 	%f176, %f175, %f174;
	ld.shared.f32 	%f177, [%r79+8];
	add.f32 	%f178, %f177, %f176;
	ld.shared.f32 	%f179, [%r79+12];
	add.f32 	%f180, %f179, %f178;
	ld.shared.f32 	%f181, [%r79+16];
	add.f32 	%f182, %f181, %f180;
	ld.shared.f32 	%f183, [%r79+20];
	add.f32 	%f184, %f183, %f182;
	ld.shared.f32 	%f185, [%r79+24];
	add.f32 	%f186, %f185, %f184;
	ld.shared.f32 	%f187, [%r79+28];
	add.f32 	%f188, %f187, %f186;
	ld.shared.f32 	%f189, [%r79+32];
	add.f32 	%f190, %f189, %f188;
	ld.shared.f32 	%f191, [%r79+36];
	add.f32 	%f192, %f191, %f190;
	ld.shared.f32 	%f193, [%r79+40];
	add.f32 	%f194, %f193, %f192;
	ld.shared.f32 	%f195, [%r79+44];
	add.f32 	%f196, %f195, %f194;
	ld.shared.f32 	%f197, [%r79+48];
	add.f32 	%f198, %f197, %f196;
	ld.shared.f32 	%f199, [%r79+52];
	add.f32 	%f200, %f199, %f198;
	ld.shared.f32 	%f201, [%r79+56];
	add.f32 	%f202, %f201, %f200;
	ld.shared.f32 	%f203, [%r79+60];
	add.f32 	%f246, %f203, %f202;
	add.s32 	%r89, %r89, 128;
	setp.ne.s32 	%p44, %r89, 4160;
	@%p44 bra 	$L__BB6_82;
	mul.lo.s32 	%r80, %r34, %r32;
	cvt.rn.f32.s32 	%f204, %r80;
	div.rn.f32 	%f205, %f246, %f204;
	st.global.f32 	[%rd7], %f205;
$L__BB6_84:
	ret;

}
	// .globl	fast_variance_kernel
.visible .entry fast_variance_kernel(
	.param .u64 .ptr .align 1 fast_variance_kernel_param_0,
	.param .u64 .ptr .align 1 fast_variance_kernel_param_1,
	.param .u32 fast_variance_kernel_param_2,
	.param .u32 fast_variance_kernel_param_3,
	.param .u32 fast_variance_kernel_param_4,
	.param .u64 .ptr .align 1 fast_variance_kernel_param_5
)
{
	.reg .pred 	%p<17>;
	.reg .b32 	%r<44>;
	.reg .b32 	%f<143>;
	.reg .b64 	%rd<13>;
	// demoted variable
	.shared .align 4 .b8 _ZZ20fast_variance_kernelE5local[4096];
	ld.param.u64 	%rd5, [fast_variance_kernel_param_0];
	ld.param.u64 	%rd6, [fast_variance_kernel_param_1];
	ld.param.u32 	%r15, [fast_variance_kernel_param_2];
	ld.param.u32 	%r16, [fast_variance_kernel_param_3];
	ld.param.u32 	%r17, [fast_variance_kernel_param_4];
	ld.param.u64 	%rd7, [fast_variance_kernel_param_5];
	mov.u32 	%r1, %tid.x;
	shl.b32 	%r18, %r1, 2;
	mov.u32 	%r19, _ZZ20fast_variance_kernelE5local;
	add.s32 	%r2, %r19, %r18;
	mov.b32 	%r20, 0;
	st.shared.u32 	[%r2], %r20;
	mov.u32 	%r3, %ctaid.x;
	setp.lt.s32 	%p1, %r15, 1;
	@%p1 bra 	$L__BB7_13;
	cvta.to.global.u64 	%rd1, %rd6;
	setp.lt.s32 	%p2, %r17, 1;
	@%p2 bra 	$L__BB7_13;
	cvta.to.global.u64 	%rd2, %rd5;
	mul.wide.u32 	%rd8, %r3, 4;
	add.s64 	%rd3, %rd1, %rd8;
	mov.b32 	%r39, 0;
	mov.f32 	%f140, 0f00000000;
$L__BB7_3:
	mad.lo.s32 	%r23, %r39, %r16, %r3;
	mad.lo.s32 	%r40, %r23, %r17, %r1;
	mov.b32 	%r42, 0;
	mov.u32 	%r41, %r1;
$L__BB7_4:
	setp.ge.s32 	%p3, %r41, %r17;
	mov.f32 	%f141, 0f00000000;
	@%p3 bra 	$L__BB7_10;
	mul.wide.s32 	%rd9, %r40, 4;
	add.s64 	%rd10, %rd2, %rd9;
	ld.global.f32 	%f15, [%rd10];
	ld.global.f32 	%f16, [%rd3];
	sub.f32 	%f3, %f15, %f16;
	abs.f32 	%f4, %f3;
	setp.eq.f32 	%p4, %f3, 0f3F800000;
	mov.f32 	%f141, 0f3F800000;
	@%p4 bra 	$L__BB7_10;
	setp.nan.f32 	%p5, %f4, %f4;
	@%p5 bra 	$L__BB7_9;
	setp.lt.f32 	%p6, %f4, 0f00800000;
	mul.f32 	%f17, %f4, 0f4B800000;
	selp.f32 	%f18, %f17, %f4, %p6;
	mov.b32 	%r24, %f18;
	add.s32 	%r25, %r24, -1060439283;
	and.b32  	%r26, %r25, -8388608;
	sub.s32 	%r27, %r24, %r26;
	mov.b32 	%f19, %r27;
	cvt.rn.f32.s32 	%f20, %r26;
	selp.f32 	%f21, 0fC1C00000, 0f00000000, %p6;
	fma.rn.f32 	%f22, %f20, 0f34000000, %f21;
	add.f32 	%f23, %f19, 0fBF800000;
	add.f32 	%f24, %f19, 0f3F800000;
	rcp.approx.ftz.f32 	%f25, %f24;
	add.f32 	%f26, %f23, %f23;
	mul.f32 	%f27, %f26, %f25;
	mul.f32 	%f28, %f27, %f27;
	neg.f32 	%f29, %f27;
	sub.f32 	%f30, %f23, %f27;
	add.f32 	%f31, %f30, %f30;
	fma.rn.f32 	%f32, %f29, %f23, %f31;
	mul.rn.f32 	%f33, %f25, %f32;
	fma.rn.f32 	%f34, %f28, 0f3A2C32E4, 0f3B52E7DB;
	fma.rn.f32 	%f35, %f34, %f28, 0f3C93BB73;
	fma.rn.f32 	%f36, %f35, %f28, 0f3DF6384F;
	mul.rn.f32 	%f37, %f36, %f28;
	fma.rn.f32 	%f38, %f27, 0f3FB8AA3B, %f22;
	mul.f32 	%f39, %f37, 0f40400000;
	sub.f32 	%f40, %f22, %f38;
	fma.rn.f32 	%f41, %f27, 0f3FB8AA3B, %f40;
	fma.rn.f32 	%f42, %f33, 0f3FB8AA3B, %f41;
	fma.rn.f32 	%f43, %f27, 0f32A55E34, %f42;
	fma.rn.f32 	%f44, %f39, %f33, %f43;
	fma.rn.f32 	%f45, %f37, %f27, %f44;
	add.rn.f32 	%f46, %f38, %f45;
	mov.f32 	%f47, 0f40000000;
	mul.rn.f32 	%f48, %f46, %f47;
	cvt.rni.f32.f32 	%f49, %f48;
	sub.f32 	%f50, %f48, %f49;
	neg.f32 	%f51, %f48;
	fma.rn.f32 	%f52, %f46, 0f40000000, %f51;
	neg.f32 	%f53, %f38;
	add.rn.f32 	%f54, %f46, %f53;
	neg.f32 	%f55, %f54;
	add.rn.f32 	%f56, %f45, %f55;
	fma.rn.f32 	%f57, %f56, 0f40000000, %f52;
	add.f32 	%f58, %f50, %f57;
	setp.gt.f32 	%p7, %f49, 0f00000000;
	selp.b32 	%r28, 0, -2097152000, %p7;
	setp.neu.f32 	%p8, %f3, 0f00000000;
	setp.neu.f32 	%p9, %f4, 0f7F800000;
	setp.lt.f32 	%p10, %f48, 0f00000000;
	selp.f32 	%f59, 0f00000000, 0f7F800000, %p10;
	abs.f32 	%f60, %f48;
	setp.gt.f32 	%p11, %f60, 0f43180000;
	cvt.rzi.s32.f32 	%r29, %f49;
	shl.b32 	%r30, %r29, 23;
	sub.s32 	%r31, %r30, %r28;
	mov.b32 	%f61, %r31;
	add.s32 	%r32, %r28, 2130706432;
	mov.b32 	%f62, %r32;
	fma.rn.f32 	%f63, %f58, 0f391FCB8E, 0f3AAF85ED;
	fma.rn.f32 	%f64, %f63, %f58, 0f3C1D9856;
	fma.rn.f32 	%f65, %f64, %f58, 0f3D6357BB;
	fma.rn.f32 	%f66, %f65, %f58, 0f3E75FDEC;
	fma.rn.f32 	%f67, %f66, %f58, 0f3F317218;
	fma.rn.f32 	%f68, %f67, %f58, 0f3F800000;
	mul.f32 	%f69, %f68, %f62;
	mul.f32 	%f70, %f69, %f61;
	selp.f32 	%f141, %f59, %f70, %p11;
	and.pred  	%p12, %p8, %p9;
	@%p12 bra 	$L__BB7_10;
	add.f32 	%f71, %f3, %f3;
	mov.b32 	%r33, %f71;
	and.b32  	%r34, %r33, 2147483647;
	mov.b32 	%f141, %r34;
	bra.uni 	$L__BB7_10;
$L__BB7_9:
	mov.f32 	%f72, 0f40000000;
	add.rn.f32 	%f141, %f3, %f72;
$L__BB7_10:
	add.f32 	%f140, %f141, %f140;
	add.s32 	%r42, %r42, 1024;
	add.s32 	%r41, %r41, 1024;
	add.s32 	%r40, %r40, 1024;
	setp.lt.s32 	%p13, %r42, %r17;
	@%p13 bra 	$L__BB7_4;
	add.s32 	%r39, %r39, 1;
	setp.ne.s32 	%p14, %r39, %r15;
	@%p14 bra 	$L__BB7_3;
	st.shared.f32 	[%r2], %f140;
$L__BB7_13:
	bar.sync 	0;
	setp.ne.s32 	%p15, %r1, 0;
	@%p15 bra 	$L__BB7_17;
	cvta.to.global.u64 	%rd11, %rd7;
	mul.wide.u32 	%rd12, %r3, 4;
	add.s64 	%rd4, %rd11, %rd12;
	mov.f32 	%f142, 0f00000000;
	mov.b32 	%r43, 64;
$L__BB7_15:
	add.s32 	%r37, %r19, %r43;
	ld.shared.f32 	%f74, [%r37+-64];
	add.f32 	%f75, %f74, %f142;
	ld.shared.f32 	%f76, [%r37+-60];
	add.f32 	%f77, %f76, %f75;
	ld.shared.f32 	%f78, [%r37+-56];
	add.f32 	%f79, %f78, %f77;
	ld.shared.f32 	%f80, [%r37+-52];
	add.f32 	%f81, %f80, %f79;
	ld.shared.f32 	%f82, [%r37+-48];
	add.f32 	%f83, %f82, %f81;
	ld.shared.f32 	%f84, [%r37+-44];
	add.f32 	%f85, %f84, %f83;
	ld.shared.f32 	%f86, [%r37+-40];
	add.f32 	%f87, %f86, %f85;
	ld.shared.f32 	%f88, [%r37+-36];
	add.f32 	%f89, %f88, %f87;
	ld.shared.f32 	%f90, [%r37+-32];
	add.f32 	%f91, %f90, %f89;
	ld.shared.f32 	%f92, [%r37+-28];
	add.f32 	%f93, %f92, %f91;
	ld.shared.f32 	%f94, [%r37+-24];
	add.f32 	%f95, %f94, %f93;
	ld.shared.f32 	%f96, [%r37+-20];
	add.f32 	%f97, %f96, %f95;
	ld.shared.f32 	%f98, [%r37+-16];
	add.f32 	%f99, %f98, %f97;
	ld.shared.f32 	%f100, [%r37+-12];
	add.f32 	%f101, %f100, %f99;
	ld.shared.f32 	%f102, [%r37+-8];
	add.f32 	%f103, %f102, %f101;
	ld.shared.f32 	%f104, [%r37+-4];
	add.f32 	%f105, %f104, %f103;
	ld.shared.f32 	%f106, [%r37];
	add.f32 	%f107, %f106, %f105;
	ld.shared.f32 	%f108, [%r37+4];
	add.f32 	%f109, %f108, %f107;
	ld.shared.f32 	%f110, [%r37+8];
	add.f32 	%f111, %f110, %f109;
	ld.shared.f32 	%f112, [%r37+12];
	add.f32 	%f113, %f112, %f111;
	ld.shared.f32 	%f114, [%r37+16];
	add.f32 	%f115, %f114, %f113;
	ld.shared.f32 	%f116, [%r37+20];
	add.f32 	%f117, %f116, %f115;
	ld.shared.f32 	%f118, [%r37+24];
	add.f32 	%f119, %f118, %f117;
	ld.shared.f32 	%f120, [%r37+28];
	add.f32 	%f121, %f120, %f119;
	ld.shared.f32 	%f122, [%r37+32];
	add.f32 	%f123, %f122, %f121;
	ld.shared.f32 	%f124, [%r37+36];
	add.f32 	%f125, %f124, %f123;
	ld.shared.f32 	%f126, [%r37+40];
	add.f32 	%f127, %f126, %f125;
	ld.shared.f32 	%f128, [%r37+44];
	add.f32 	%f129, %f128, %f127;
	ld.shared.f32 	%f130, [%r37+48];
	add.f32 	%f131, %f130, %f129;
	ld.shared.f32 	%f132, [%r37+52];
	add.f32 	%f133, %f132, %f131;
	ld.shared.f32 	%f134, [%r37+56];
	add.f32 	%f135, %f134, %f133;
	ld.shared.f32 	%f136, [%r37+60];
	add.f32 	%f142, %f136, %f135;
	add.s32 	%r43, %r43, 128;
	setp.ne.s32 	%p16, %r43, 4160;
	@%p16 bra 	$L__BB7_15;
	mad.lo.s32 	%r38, %r17, %r15, -1;
	cvt.rn.f32.s32 	%f137, %r38;
	div.rn.f32 	%f138, %f142, %f137;
	st.global.f32 	[%rd4], %f138;
$L__BB7_17:
	ret;

}


// ===== COMPILED SASS (sm_100) =====

	.target	sm_100

	.elftype	@"ET_EXEC"


//--------------------- .note.nv.tkinfo           --------------------------
	.section	.note.nv.tkinfo,"",@"SHT_NOTE"
	.sectionflags	@"SHF_NOTE_NV_TKINFO"
	.tkinfo
        /*0018*/ 	.word	0x00000002
        /*0030*/ 	.string	""
        /*0030*/ 	.string	"ptxas"
        /*0030*/ 	.string	"Cuda compilation tools, release 13.0, V13.0.88"
        /*0030*/ 	.string	"Build cuda_13.0.r13.0/compiler.36424714_0"
        /*0030*/ 	.string	"-arch sm_100 -m 64 "



//--------------------- .note.nv.cuinfo           --------------------------
	.section	.note.nv.cuinfo,"",@"SHT_NOTE"
	.sectionflags	@"SHF_NOTE_NV_CUINFO"
        /*0018*/ 	.short	0x0002
        /*001a*/ 	.short	0x0064
        /*001c*/ 	.short	0x0082
	.zero		2


//--------------------- .nv.info                  --------------------------
	.section	.nv.info,"",@"SHT_CUDA_INFO"
	.align	4


	//----- nvinfo : EIATTR_REGCOUNT
	.align		4
        /*0000*/ 	.byte	0x04, 0x2f
        /*0002*/ 	.short	(.L_1 - .L_0)
	.align		4
.L_0:
        /*0004*/ 	.word	index@(mean_cov)
        /*0008*/ 	.word	0x00000020


	//----- nvinfo : EIATTR_FRAME_SIZE
	.align		4
.L_1:
        /*000c*/ 	.byte	0x04, 0x11
        /*000e*/ 	.short	(.L_3 - .L_2)
	.align		4
.L_2:
        /*0010*/ 	.word	index@(mean_cov)
        /*0014*/ 	.word	0x00000000


	//----- nvinfo : EIATTR_REGCOUNT
	.align		4
.L_3:
        /*0018*/ 	.byte	0x04, 0x2f
        /*001a*/ 	.short	(.L_5 - .L_4)
	.align		4
.L_4:
        /*001c*/ 	.word	index@(mean_full)
        /*0020*/ 	.word	0x00000020


	//----- nvinfo : EIATTR_FRAME_SIZE
	.align		4
.L_5:
        /*0024*/ 	.byte	0x04, 0x11
        /*0026*/ 	.short	(.L_7 - .L_6)
	.align		4
.L_6:
        /*0028*/ 	.word	index@(mean_full)
        /*002c*/ 	.word	0x00000000


	//----- nvinfo : EIATTR_REGCOUNT
	.align		4
.L_7:
        /*0030*/ 	.byte	0x04, 0x2f
        /*0032*/ 	.short	(.L_9 - .L_8)
	.align		4
.L_8:
        /*0034*/ 	.word	index@(var_cov)
        /*0038*/ 	.word	0x00000020


	//----- nvinfo : EIATTR_FRAME_SIZE
	.align		4
.L_9:
        /*003c*/ 	.byte	0x04, 0x11
        /*003e*/ 	.short	(.L_11 - .L_10)
	.align		4
.L_10:
        /*0040*/ 	.word	index@(var_cov)
        /*0044*/ 	.word	0x00000000


	//----- nvinfo : EIATTR_REGCOUNT
	.align		4
.L_11:
        /*0048*/ 	.byte	0x04, 0x2f
        /*004a*/ 	.short	(.L_13 - .L_12)
	.align		4
.L_12:
        /*004c*/ 	.word	index@(var_full)
        /*0050*/ 	.word	0x00000020


	//----- nvinfo : EIATTR_FRAME_SIZE
	.align		4
.L_13:
        /*0054*/ 	.byte	0x04, 0x11
        /*0056*/ 	.short	(.L_15 - .L_14)
	.align		4
.L_14:
        /*0058*/ 	.word	index@(var_full)
        /*005c*/ 	.word	0x00000000


	//----- nvinfo : EIATTR_REGCOUNT
	.align		4
.L_15:
        /*0060*/ 	.byte	0x04, 0x2f
        /*0062*/ 	.short	(.L_17 - .L_16)
	.align		4
.L_16:
        /*0064*/ 	.word	index@(std_fn)
        /*0068*/ 	.word	0x00000012


	//----- nvinfo : EIATTR_FRAME_SIZE
	.align		4
.L_17:
        /*006c*/ 	.byte	0x04, 0x11
        /*006e*/ 	.short	(.L_19 - .L_18)
	.align		4
.L_18:
        /*0070*/ 	.word	index@($__internal_2_$__cuda_sm20_sqrt_rn_f32_slowpath)
        /*0074*/ 	.word	0x00000000


	//----- nvinfo : EIATTR_FRAME_SIZE
	.align		4
.L_19:
        /*0078*/ 	.byte	0x04, 0x11
        /*007a*/ 	.short	(.L_21 - .L_20)
	.align		4
.L_20:
        /*007c*/ 	.word	index@(std_fn)
        /*0080*/ 	.word	0x00000000


	//----- nvinfo : EIATTR_REGCOUNT
	.align		4
.L_21:
        /*0084*/ 	.byte	0x04, 0x2f
        /*0086*/ 	.short	(.L_23 - .L_22)
	.align		4
.L_22:
        /*0088*/ 	.word	index@(mwa)
        /*008c*/ 	.word	0x0000001a


	//----- nvinfo : EIATTR_FRAME_SIZE
	.align		4
.L_23:
        /*0090*/ 	.byte	0x04, 0x11
        /*0092*/ 	.short	(.L_25 - .L_24)
	.align		4
.L_24:
        /*0094*/ 	.word	index@(mwa)
        /*0098*/ 	.word	0x00000000


	//----- nvinfo : EIATTR_REGCOUNT
	.align		4
.L_25:
        /*009c*/ 	.byte	0x04, 0x2f
        /*009e*/ 	.short	(.L_27 - .L_26)
	.align		4
.L_26:
        /*00a0*/ 	.word	index@(fast_mean_kernel)
        /*00a4*/ 	.word	0x0000001c


	//----- nvinfo : EIATTR_FRAME_SIZE
	.align		4
.L_27:
        /*00a8*/ 	.byte	0x04, 0x11
        /*00aa*/ 	.short	(.L_29 - .L_28)
	.align		4
.L_28:
        /*00ac*/ 	.word	index@($__internal_1_$__cuda_sm3x_div_rn_noftz_f32_slowpath)
        /*00b0*/ 	.word	0x00000000


	//----- nvinfo : EIATTR_FRAME_SIZE
	.align		4
.L_29:
        /*00b4*/ 	.byte	0x04, 0x11
        /*00b6*/ 	.short	(.L_31 - .L_30)
	.align		4
.L_30:
        /*00b8*/ 	.word	index@(fast_mean_kernel)
        /*00bc*/ 	.word	0x00000000


	//----- nvinfo : EIATTR_REGCOUNT
	.align		4
.L_31:
        /*00c0*/ 	.byte	0x04, 0x2f
        /*00c2*/ 	.short	(.L_33 - .L_32)
	.align		4
.L_32:
        /*00c4*/ 	.word	index@(fast_variance_kernel)
        /*00c8*/ 	.word	0x0000001a


	//----- nvinfo : EIATTR_FRAME_SIZE
	.align		4
.L_33:
        /*00cc*/ 	.byte	0x04, 0x11
        /*00ce*/ 	.short	(.L_35 - .L_34)
	.align		4
.L_34:
        /*00d0*/ 	.word	index@($__internal_0_$__cuda_sm3x_div_rn_noftz_f32_slowpath)
        /*00d4*/ 	.word	0x00000000


	//----- nvinfo : EIATTR_FRAME_SIZE
	.align		4
.L_35:
        /*00d8*/ 	.byte	0x04, 0x11
        /*00da*/ 	.short	(.L_37 - .L_36)
	.align		4
.L_36:
        /*00dc*/ 	.word	index@(fast_variance_kernel)
        /*00e0*/ 	.word	0x00000000


	//----- nvinfo : EIATTR_MIN_STACK_SIZE
	.align		4
.L_37:
        /*00e4*/ 	.byte	0x04, 0x12
        /*00e6*/ 	.short	(.L_39 - .L_38)
	.align		4
.L_38:
        /*00e8*/ 	.word	index@(fast_variance_kernel)
        /*00ec*/ 	.word	0x00000000


	//----- nvinfo : EIATTR_MIN_STACK_SIZE
	.align		4
.L_39:
        /*00f0*/ 	.byte	0x04, 0x12
        /*00f2*/ 	.short	(.L_41 - .L_40)
	.align		4
.L_40:
        /*00f4*/ 	.word	index@(fast_mean_kernel)
        /*00f8*/ 	.word	0x00000000


	//----- nvinfo : EIATTR_MIN_STACK_SIZE
	.align		4
.L_41:
        /*00fc*/ 	.byte	0x04, 0x12
        /*00fe*/ 	.short	(.L_43 - .L_42)
	.align		4
.L_42:
        /*0100*/ 	.word	index@(mwa)
        /*0104*/ 	.word	0x00000000


	//----- nvinfo : EIATTR_MIN_STACK_SIZE
	.align		4
.L_43:
        /*0108*/ 	.byte	0x04, 0x12
        /*010a*/ 	.short	(.L_45 - .L_44)
	.align		4
.L_44:
        /*010c*/ 	.word	index@(std_fn)
        /*0110*/ 	.word	0x00000000


	//----- nvinfo : EIATTR_MIN_STACK_SIZE
	.align		4
.L_45:
        /*0114*/ 	.byte	0x04, 0x12
        /*0116*/ 	.short	(.L_47 - .L_46)
	.align		4
.L_46:
        /*0118*/ 	.word	index@(var_full)
        /*011c*/ 	.word	0x00000000


	//----- nvinfo : EIATTR_MIN_STACK_SIZE
	.align		4
.L_47:
        /*0120*/ 	.byte	0x04, 0x12
        /*0122*/ 	.short	(.L_49 - .L_48)
	.align		4
.L_48:
        /*0124*/ 	.word	index@(var_cov)
        /*0128*/ 	.word	0x00000000


	//----- nvinfo : EIATTR_MIN_STACK_SIZE
	.align		4
.L_49:
        /*012c*/ 	.byte	0x04, 0x12
        /*012e*/ 	.short	(.L_51 - .L_50)
	.align		4
.L_50:
        /*0130*/ 	.word	index@(mean_full)
        /*0134*/ 	.word	0x00000000


	//----- nvinfo : EIATTR_MIN_STACK_SIZE
	.align		4
.L_51:
        /*0138*/ 	.byte	0x04, 0x12
        /*013a*/ 	.short	(.L_53 - .L_52)
	.align		4
.L_52:
        /*013c*/ 	.word	index@(mean_cov)
        /*0140*/ 	.word	0x00000000
.L_53:


//--------------------- .nv.compat                --------------------------
	.section	.nv.compat,"",@"SHT_CUDA_COMPAT_INFO"
	.align	4
        /*0000*/ 	.byte	0x02, 0x09, 0x00, 0x00, 0x02, 0x02, 0x01, 0x00, 0x02, 0x05, 0x05, 0x00, 0x03, 0x07, 0x01, 0x01
        /*0010*/ 	.byte	0x02, 0x03, 0x00, 0x00, 0x02, 0x06, 0x01, 0x00, 0x04, 0x0b, 0x08, 0x00, 0x01, 0x00, 0x00, 0x00
        /*0020*/ 	.byte	0x00, 0x00, 0x00, 0x00


//--------------------- .nv.info.fast_variance_kernel --------------------------
	.section	.nv.info.fast_variance_kernel,"",@"SHT_CUDA_INFO"
	.sectionflags	@""
	.align	4


	//----- nvinfo : EIATTR_CUDA_API_VERSION
	.align		4
        /*0000*/ 	.byte	0x04, 0x37
        /*0002*/ 	.short	(.L_55 - .L_54)
.L_54:
        /*0004*/ 	.word	0x00000082


	//----- nvinfo : EIATTR_KPARAM_INFO
	.align		4
.L_55:
        /*0008*/ 	.byte	0x04, 0x17
        /*000a*/ 	.short	(.L_57 - .L_56)
.L_56:
        /*000c*/ 	.word	0x00000000
        /*0010*/ 	.short	0x0005
        /*0012*/ 	.short	0x0020
        /*0014*/ 	.byte	0x00, 0xf5, 0x21, 0x00


	//----- nvinfo : EIATTR_KPARAM_INFO
	.align		4
.L_57:
        /*0018*/ 	.byte	0x04, 0x17
        /*001a*/ 	.short	(.L_59 - .L_58)
.L_58:
        /*001c*/ 	.word	0x00000000
        /*0020*/ 	.short	0x0004
        /*0022*/ 	.short	0x0018
        /*0024*/ 	.byte	0x00, 0xf0, 0x11, 0x00


	//----- nvinfo : EIATTR_KPARAM_INFO
	.align		4
.L_59:
        /*0028*/ 	.byte	0x04, 0x17
        /*002a*/ 	.short	(.L_61 - .L_60)
.L_60:
        /*002c*/ 	.word	0x00000000
        /*0030*/ 	.short	0x0003
        /*0032*/ 	.short	0x0014
        /*0034*/ 	.byte	0x00, 0xf0, 0x11, 0x00


	//----- nvinfo : EIATTR_KPARAM_INFO
	.align		4
.L_61:
        /*0038*/ 	.byte	0x04, 0x17
        /*003a*/ 	.short	(.L_63 - .L_62)
.L_62:
        /*003c*/ 	.word	0x00000000
        /*0040*/ 	.short	0x0002
        /*0042*/ 	.short	0x0010
        /*0044*/ 	.byte	0x00, 0xf0, 0x11, 0x00


	//----- nvinfo : EIATTR_KPARAM_INFO
	.align		4
.L_63:
        /*0048*/ 	.byte	0x04, 0x17
        /*004a*/ 	.short	(.L_65 - .L_64)
.L_64:
        /*004c*/ 	.word	0x00000000
        /*0050*/ 	.short	0x0001
        /*0052*/ 	.short	0x0008
        /*0054*/ 	.byte	0x00, 0xf5, 0x21, 0x00


	//----- nvinfo : EIATTR_KPARAM_INFO
	.align		4
.L_65:
        /*0058*/ 	.byte	0x04, 0x17
        /*005a*/ 	.short	(.L_67 - .L_66)
.L_66:
        /*005c*/ 	.word	0x00000000
        /*0060*/ 	.short	0x0000
        /*0062*/ 	.short	0x0000
        /*0064*/ 	.byte	0x00, 0xf5, 0x21, 0x00


	//----- nvinfo : EIATTR_SPARSE_MMA_MASK
	.align		4
.L_67:
        /*0068*/ 	.byte	0x03, 0x50
        /*006a*/ 	.short	0x0000


	//----- nvinfo : EIATTR_MAXREG_COUNT
	.align		4
        /*006c*/ 	.byte	0x03, 0x1b
        /*006e*/ 	.short	0x00ff


	//----- nvinfo : EIATTR_NUM_BARRIERS
	.align		4
        /*0070*/ 	.byte	0x02, 0x4c
        /*0072*/ 	.byte	0x01
	.zero		1


	//----- nvinfo : EIATTR_MERCURY_ISA_VERSION
	.align		4
        /*0074*/ 	.byte	0x03, 0x5f
        /*0076*/ 	.short	0x0101


	//----- nvinfo : EIATTR_VRC_CTA_INIT_COUNT
	.align		4
        /*0078*/ 	.byte	0x02, 0x4a
	.zero		1
	.zero		1


	//----- nvinfo : EIATTR_EXIT_INSTR_OFFSETS
	.align		4
        /*007c*/ 	.byte	0x04, 0x1c
        /*007e*/ 	.short	(.L_69 - .L_68)


	//   ....[0]....
.L_68:
        /*0080*/ 	.word	0x00000750


	//   ....[1]....
        /*0084*/ 	.word	0x00000b40


	//----- nvinfo : EIATTR_CRS_STACK_SIZE
	.align		4
.L_69:
        /*0088*/ 	.byte	0x04, 0x1e
        /*008a*/ 	.short	(.L_71 - .L_70)
.L_70:
        /*008c*/ 	.word	0x00000000


	//----- nvinfo : EIATTR_CBANK_PARAM_SIZE
	.align		4
.L_71:
        /*0090*/ 	.byte	0x03, 0x19
        /*0092*/ 	.short	0x0028


	//----- nvinfo : EIATTR_PARAM_CBANK
	.align		4
        /*0094*/ 	.byte	0x04, 0x0a
        /*0096*/ 	.short	(.L_73 - .L_72)
	.align		4
.L_72:
        /*0098*/ 	.word	index@(.nv.constant0.fast_variance_kernel)
        /*009c*/ 	.short	0x0380
        /*009e*/ 	.short	0x0028


	//----- nvinfo : EIATTR_SW_WAR
	.align		4
.L_73:
        /*00a0*/ 	.byte	0x04, 0x36
        /*00a2*/ 	.short	(.L_75 - .L_74)
.L_74:
        /*00a4*/ 	.word	0x00000008
.L_75:


//--------------------- .nv.info.fast_mean_kernel --------------------------
	.section	.nv.info.fast_mean_kernel,"",@"SHT_CUDA_INFO"
	.sectionflags	@""
	.align	4


	//----- nvinfo : EIATTR_CUDA_API_VERSION
	.align		4
        /*0000*/ 	.byte	0x04, 0x37
        /*0002*/ 	.short	(.L_77 - .L_76)
.L_76:
        /*0004*/ 	.word	0x00000082


	//----- nvinfo : EIATTR_KPARAM_INFO
	.align		4
.L_77:
        /*0008*/ 	.byte	0x04, 0x17
        /*000a*/ 	.short	(.L_79 - .L_78)
.L_78:
        /*000c*/ 	.word	0x00000000
        /*0010*/ 	.short	0x0004
        /*0012*/ 	.short	0x0018
        /*0014*/ 	.byte	0x00, 0xf5, 0x21, 0x00


	//----- nvinfo : EIATTR_KPARAM_INFO
	.align		4
.L_79:
        /*0018*/ 	.byte	0x04, 0x17
        /*001a*/ 	.short	(.L_81 - .L_80)
.L_80:
        /*001c*/ 	.word	0x00000000
        /*0020*/ 	.short	0x0003
        /*0022*/ 	.short	0x0010
        /*0024*/ 	.byte	0x00, 0xf0, 0x11, 0x00


	//----- nvinfo : EIATTR_KPARAM_INFO
	.align		4
.L_81:
        /*0028*/ 	.byte	0x04, 0x17
        /*002a*/ 	.short	(.L_83 - .L_82)
.L_82:
        /*002c*/ 	.word	0x00000000
        /*0030*/ 	.short	0x0002
        /*0032*/ 	.short	0x000c
        /*0034*/ 	.byte	0x00, 0xf0, 0x11, 0x00


	//----- nvinfo : EIATTR_KPARAM_INFO
	.align		4
.L_83:
        /*0038*/ 	.byte	0x04, 0x17
        /*003a*/ 	.short	(.L_85 - .L_84)
.L_84:
        /*003c*/ 	.word	0x00000000
        /*0040*/ 	.short	0x0001
        /*0042*/ 	.short	0x0008
        /*0044*/ 	.byte	0x00, 0xf0, 0x11, 0x00


	//----- nvinfo : EIATTR_KPARAM_INFO
	.align		4
.L_85:
        /*0048*/ 	.byte	0x04, 0x17
        /*004a*/ 	.short	(.L_87 - .L_86)
.L_86:
        /*004c*/ 	.word	0x00000000
        /*0050*/ 	.short	0x0000
        /*0052*/ 	.short	0x0000
        /*0054*/ 	.byte	0x00, 0xf5, 0x21, 0x00


	//----- nvinfo : EIATTR_SPARSE_MMA_MASK
	.align		4
.L_87:
        /*0058*/ 	.byte	0x03, 0x50
        /*005a*/ 	.short	0x0000


	//----- nvinfo : EIATTR_MAXREG_COUNT
	.align		4
        /*005c*/ 	.byte	0x03, 0x1b
        /*005e*/ 	.short	0x00ff


	//----- nvinfo : EIATTR_NUM_BARRIERS
	.align		4
        /*0060*/ 	.byte	0x02, 0x4c
        /*0062*/ 	.byte	0x01
	.zero		1


	//----- nvinfo : EIATTR_MERCURY_ISA_VERSION
	.align		4
        /*0064*/ 	.byte	0x03, 0x5f
        /*0066*/ 	.short	0x0101


	//----- nvinfo : EIATTR_VRC_CTA_INIT_COUNT
	.align		4
        /*0068*/ 	.byte	0x02, 0x4a
	.zero		1
	.zero		1


	//----- nvinfo : EIATTR_EXIT_INSTR_OFFSETS
	.align		4
        /*006c*/ 	.byte	0x04, 0x1c
        /*006e*/ 	.short	(.L_89 - .L_88)


	//   ....[0]....
.L_88:
        /*0070*/ 	.word	0x00000ea0


	//   ....[1]....
        /*0074*/ 	.word	0x00001290


	//----- nvinfo : EIATTR_CRS_STACK_SIZE
	.align		4
.L_89:
        /*0078*/ 	.byte	0x04, 0x1e
        /*007a*/ 	.short	(.L_91 - .L_90)
.L_90:
        /*007c*/ 	.word	0x00000000


	//----- nvinfo : EIATTR_CBANK_PARAM_SIZE
	.align		4
.L_91:
        /*0080*/ 	.byte	0x03, 0x19
        /*0082*/ 	.short	0x0020


	//----- nvinfo : EIATTR_PARAM_CBANK
	.align		4
        /*0084*/ 	.byte	0x04, 0x0a
        /*0086*/ 	.short	(.L_93 - .L_92)
	.align		4
.L_92:
        /*0088*/ 	.word	index@(.nv.constant0.fast_mean_kernel)
        /*008c*/ 	.short	0x0380
        /*008e*/ 	.short	0x0020


	//----- nvinfo : EIATTR_SW_WAR
	.align		4
.L_93:
        /*0090*/ 	.byte	0x04, 0x36
        /*0092*/ 	.short	(.L_95 - .L_94)
.L_94:
        /*0094*/ 	.word	0x00000008
.L_95:


//--------------------- .nv.info.mwa              --------------------------
	.section	.nv.info.mwa,"",@"SHT_CUDA_INFO"
	.sectionflags	@""
	.align	4


	//----- nvinfo : EIATTR_CUDA_API_VERSION
	.align		4
        /*0000*/ 	.byte	0x04, 0x37
        /*0002*/ 	.short	(.L_97 - .L_96)
.L_96:
        /*0004*/ 	.word	0x00000082


	//----- nvinfo : EIATTR_KPARAM_INFO
	.align		4
.L_97:
        /*0008*/ 	.byte	0x04, 0x17
        /*000a*/ 	.short	(.L_99 - .L_98)
.L_98:
        /*000c*/ 	.word	0x00000000
        /*0010*/ 	.short	0x0004
        /*0012*/ 	.short	0x0020
        /*0014*/ 	.byte	0x00, 0xf0, 0x11, 0x00


	//----- nvinfo : EIATTR_KPARAM_INFO
	.align		4
.L_99:
        /*0018*/ 	.byte	0x04, 0x17
        /*001a*/ 	.short	(.L_101 - .L_100)
.L_100:
        /*001c*/ 	.word	0x00000000
        /*0020*/ 	.short	0x0003
        /*0022*/ 	.short	0x0018
        /*0024*/ 	.byte	0x00, 0xf5, 0x21, 0x00


	//----- nvinfo : EIATTR_KPARAM_INFO
	.align		4
.L_101:
        /*0028*/ 	.byte	0x04, 0x17
        /*002a*/ 	.short	(.L_103 - .L_102)
.L_102:
        /*002c*/ 	.word	0x00000000
        /*0030*/ 	.short	0x0002
        /*0032*/ 	.short	0x0010
        /*0034*/ 	.byte	0x00, 0xf5, 0x21, 0x00


	//----- nvinfo : EIATTR_KPARAM_INFO
	.align		4
.L_103:
        /*0038*/ 	.byte	0x04, 0x17
        /*003a*/ 	.short	(.L_105 - .L_104)
.L_104:
        /*003c*/ 	.word	0x00000000
        /*0040*/ 	.short	0x0001
        /*0042*/ 	.short	0x0008
        /*0044*/ 	.byte	0x00, 0xf5, 0x21, 0x00


	//----- nvinfo : EIATTR_KPARAM_INFO
	.align		4
.L_105:
        /*0048*/ 	.byte	0x04, 0x17
        /*004a*/ 	.short	(.L_107 - .L_106)
.L_106:
        /*004c*/ 	.word	0x00000000
        /*0050*/ 	.short	0x0000
        /*0052*/ 	.short	0x0000
        /*0054*/ 	.byte	0x00, 0xf5, 0x21, 0x00


	//----- nvinfo : EIATTR_SPARSE_MMA_MASK
	.align		4
.L_107:
        /*0058*/ 	.byte	0x03, 0x50
        /*005a*/ 	.short	0x0000


	//----- nvinfo : EIATTR_MAXREG_COUNT
	.align		4
        /*005c*/ 	.byte	0x03, 0x1b
        /*005e*/ 	.short	0x00ff


	//----- nvinfo : EIATTR_MERCURY_ISA_VERSION
	.align		4
        /*0060*/ 	.byte	0x03, 0x5f
        /*0062*/ 	.short	0x0101


	//----- nvinfo : EIATTR_VRC_CTA_INIT_COUNT
	.align		4
        /*0064*/ 	.byte	0x02, 0x4a
	.zero		1
	.zero		1


	//----- nvinfo : EIATTR_EXIT_INSTR_OFFSETS
	.align		4
        /*0068*/ 	.byte	0x04, 0x1c
        /*006a*/ 	.short	(.L_109 - .L_108)


	//   ....[0]....
.L_108:
        /*006c*/ 	.word	0x00000070


	//   ....[1]....
        /*0070*/ 	.word	0x00000200


	//----- nvinfo : EIATTR_CRS_STACK_SIZE
	.align		4
.L_109:
        /*0074*/ 	.byte	0x04, 0x1e
        /*0076*/ 	.short	(.L_111 - .L_110)
.L_110:
        /*0078*/ 	.word	0x00000000


	//----- nvinfo : EIATTR_CBANK_PARAM_SIZE
	.align		4
.L_111:
        /*007c*/ 	.byte	0x03, 0x19
        /*007e*/ 	.short	0x0024


	//----- nvinfo : EIATTR_PARAM_CBANK
	.align		4
        /*0080*/ 	.byte	0x04, 0x0a
        /*0082*/ 	.short	(.L_113 - .L_112)
	.align		4
.L_112:
        /*0084*/ 	.word	index@(.nv.constant0.mwa)
        /*0088*/ 	.short	0x0380
        /*008a*/ 	.short	0x0024


	//----- nvinfo : EIATTR_SW_WAR
	.align		4
.L_113:
        /*008c*/ 	.byte	0x04, 0x36
        /*008e*/ 	.short	(.L_115 - .L_114)
.L_114:
        /*0090*/ 	.word	0x00000008
.L_115:


//--------------------- .nv.info.std_fn           --------------------------
	.section	.nv.info.std_fn,"",@"SHT_CUDA_INFO"
	.sectionflags	@""
	.align	4


	//----- nvinfo : EIATTR_CUDA_API_VERSION
	.align		4
        /*0000*/ 	.byte	0x04, 0x37
        /*0002*/ 	.short	(.L_117 - .L_116)
.L_116:
        /*0004*/ 	.word	0x00000082


	//----- nvinfo : EIATTR_KPARAM_INFO
	.align		4
.L_117:
        /*0008*/ 	.byte	0x04, 0x17
        /*000a*/ 	.short	(.L_119 - .L_118)
.L_118:
        /*000c*/ 	.word	0x00000000
        /*0010*/ 	.short	0x0003
        /*0012*/ 	.short	0x0014
        /*0014*/ 	.byte	0x00, 0xf0, 0x11, 0x00


	//----- nvinfo : EIATTR_KPARAM_INFO
	.align		4
.L_119:
        /*0018*/ 	.byte	0x04, 0x17
        /*001a*/ 	.short	(.L_121 - .L_120)
.L_120:
        /*001c*/ 	.word	0x00000000
        /*0020*/ 	.short	0x0002
        /*0022*/ 	.short	0x0010
        /*0024*/ 	.byte	0x00, 0xf0, 0x11, 0x00


	//----- nvinfo : EIATTR_KPARAM_INFO
	.align		4
.L_121:
        /*0028*/ 	.byte	0x04, 0x17
        /*002a*/ 	.short	(.L_123 - .L_122)
.L_122:
        /*002c*/ 	.word	0x00000000
        /*0030*/ 	.short	0x0001
        /*0032*/ 	.short	0x0008
        /*0034*/ 	.byte	0x00, 0xf5, 0x21, 0x00


	//----- nvinfo : EIATTR_KPARAM_INFO
	.align		4
.L_123:
        /*0038*/ 	.byte	0x04, 0x17
        /*003a*/ 	.short	(.L_125 - .L_124)
.L_124:
        /*003c*/ 	.word	0x00000000
        /*0040*/ 	.short	0x0000
        /*0042*/ 	.short	0x0000
        /*0044*/ 	.byte	0x00, 0xf5, 0x21, 0x00


	//----- nvinfo : EIATTR_SPARSE_MMA_MASK
	.align		4
.L_125:
        /*0048*/ 	.byte	0x03, 0x50
        /*004a*/ 	.short	0x0000


	//----- nvinfo : EIATTR_MAXREG_COUNT
	.align		4
        /*004c*/ 	.byte	0x03, 0x1b
        /*004e*/ 	.short	0x00ff


	//----- nvinfo : EIATTR_MERCURY_ISA_VERSION
	.align		4
        /*0050*/ 	.byte	0x03, 0x5f
        /*0052*/ 	.short	0x0101


	//----- nvinfo : EIATTR_VRC_CTA_INIT_COUNT
	.align		4
        /*0054*/ 	.byte	0x02, 0x4a
	.zero		1
	.zero		1


	//----- nvinfo : EIATTR_EXIT_INSTR_OFFSETS
	.align		4
        /*0058*/ 	.byte	0x04, 0x1c
        /*005a*/ 	.short	(.L_127 - .L_126)


	//   ....[0]....
.L_126:
        /*005c*/ 	.word	0x00000070


	//   ....[1]....
        /*0060*/ 	.word	0x00000240


	//----- nvinfo : EIATTR_CRS_STACK_SIZE
	.align		4
.L_127:
        /*0064*/ 	.byte	0x04, 0x1e
        /*0066*/ 	.short	(.L_129 - .L_128)
.L_128:
        /*0068*/ 	.word	0x00000000


	//----- nvinfo : EIATTR_CBANK_PARAM_SIZE
	.align		4
.L_129:
        /*006c*/ 	.byte	0x03, 0x19
        /*006e*/ 	.short	0x0018


	//----- nvinfo : EIATTR_PARAM_CBANK
	.align		4
        /*0070*/ 	.byte	0x04, 0x0a
        /*0072*/ 	.short	(.L_131 - .L_130)
	.align		4
.L_130:
        /*0074*/ 	.word	index@(.nv.constant0.std_fn)
        /*0078*/ 	.short	0x0380
        /*007a*/ 	.short	0x0018


	//----- nvinfo : EIATTR_SW_WAR
	.align		4
.L_131:
        /*007c*/ 	.byte	0x04, 0x36
        /*007e*/ 	.short	(.L_133 - .L_132)
.L_132:
        /*0080*/ 	.word	0x00000008
.L_133:


//--------------------- .nv.info.var_full         --------------------------
	.section	.nv.info.var_full,"",@"SHT_CUDA_INFO"
	.sectionflags	@""
	.align	4


	//----- nvinfo : EIATTR_CUDA_API_VERSION
	.align		4
        /*0000*/ 	.byte	0x04, 0x37
        /*0002*/ 	.short	(.L_135 - .L_134)
.L_134:
        /*0004*/ 	.word	0x00000082


	//----- nvinfo : EIATTR_KPARAM_INFO
	.align		4
.L_135:
        /*0008*/ 	.byte	0x04, 0x17
        /*000a*/ 	.short	(.L_137 - .L_136)
.L_136:
        /*000c*/ 	.word	0x00000000
        /*0010*/ 	.short	0x0005
        /*0012*/ 	.short	0x0020
        /*0014*/ 	.byte	0x00, 0xf0, 0x11, 0x00


	//----- nvinfo : EIATTR_KPARAM_INFO
	.align		4
.L_137:
        /*0018*/ 	.byte	0x04, 0x17
        /*001a*/ 	.short	(.L_139 - .L_138)
.L_138:
        /*001c*/ 	.word	0x00000000
        /*0020*/ 	.short	0x0004
        /*0022*/ 	.short	0x001c
        /*0024*/ 	.byte	0x00, 0xf0, 0x11, 0x00


	//----- nvinfo : EIATTR_KPARAM_INFO
	.align		4
.L_139:
        /*0028*/ 	.byte	0x04, 0x17
        /*002a*/ 	.short	(.L_141 - .L_140)
.L_140:
        /*002c*/ 	.word	0x00000000
        /*0030*/ 	.short	0x0003
        /*0032*/ 	.short	0x0018
        /*0034*/ 	.byte	0x00, 0xf0, 0x11, 0x00


	//----- nvinfo : EIATTR_KPARAM_INFO
	.align		4
.L_141:
        /*0038*/ 	.byte	0x04, 0x17
        /*003a*/ 	.short	(.L_143 - .L_142)
.L_142:
        /*003c*/ 	.word	0x00000000
        /*0040*/ 	.short	0x0002
        /*0042*/ 	.short	0x0010
        /*0044*/ 	.byte	0x00, 0xf5, 0x21, 0x00


	//----- nvinfo : EIATTR_KPARAM_INFO
	.align		4
.L_143:
        /*0048*/ 	.byte	0x04, 0x17
        /*004a*/ 	.short	(.L_145 - .L_144)
.L_144:
        /*004c*/ 	.word	0x00000000
        /*0050*/ 	.short	0x0001
        /*0052*/ 	.short	0x0008
        /*0054*/ 	.byte	0x00, 0xf5, 0x21, 0x00


	//----- nvinfo : EIATTR_KPARAM_INFO
	.align		4
.L_145:
        /*0058*/ 	.byte	0x04, 0x17
        /*005a*/ 	.short	(.L_147 - .L_146)
.L_146:
        /*005c*/ 	.word	0x00000000
        /*0060*/ 	.short	0x0000
        /*0062*/ 	.short	0x0000
        /*0064*/ 	.byte	0x00, 0xf5, 0x21, 0x00


	//----- nvinfo : EIATTR_SPARSE_MMA_MASK
	.align		4
.L_147:
        /*0068*/ 	.byte	0x03, 0x50
        /*006a*/ 	.short	0x0000


	//----- nvinfo : EIATTR_MAXREG_COUNT
	.align		4
        /*006c*/ 	.byte	0x03, 0x1b
        /*006e*/ 	.short	0x00ff


	//----- nvinfo : EIATTR_MERCURY_ISA_VERSION
	.align		4
        /*0070*/ 	.byte	0x03, 0x5f
        /*0072*/ 	.short	0x0101


	//----- nvinfo : EIATTR_VRC_CTA_INIT_COUNT
	.align		4
        /*0074*/ 	.byte	0x02, 0x4a
	.zero		1
	.zero		1


	//----- nvinfo : EIATTR_EXIT_INSTR_OFFSETS
	.align		4
        /*0078*/ 	.byte	0x04, 0x1c
        /*007a*/ 	.short	(.L_149 - .L_148)


	//   ....[0]....
.L_148:
        /*007c*/ 	.word	0x00000070


	//   ....[1]....
        /*0080*/ 	.word	0x00000160


	//   ....[2]....
        /*0084*/ 	.word	0x00000cc0


	//----- nvinfo : EIATTR_CRS_STACK_SIZE
	.align		4
.L_149:
        /*0088*/ 	.byte	0x04, 0x1e
        /*008a*/ 	.short	(.L_151 - .L_150)
.L_150:
        /*008c*/ 	.word	0x00000000


	//----- nvinfo : EIATTR_CBANK_PARAM_SIZE
	.align		4
.L_151:
        /*0090*/ 	.byte	0x03, 0x19
        /*0092*/ 	.short	0x0024


	//----- nvinfo : EIATTR_PARAM_CBANK
	.align		4
        /*0094*/ 	.byte	0x04, 0x0a
        /*0096*/ 	.short	(.L_153 - .L_152)
	.align		4
.L_152:
        /*0098*/ 	.word	index@(.nv.constant0.var_full)
        /*009c*/ 	.short	0x0380
        /*009e*/ 	.short	0x0024


	//----- nvinfo : EIATTR_SW_WAR
	.align		4
.L_153:
        /*00a0*/ 	.byte	0x04, 0x36
        /*00a2*/ 	.short	(.L_155 - .L_154)
.L_154:
        /*00a4*/ 	.word	0x00000008
.L_155:


//--------------------- .nv.info.var_cov          --------------------------
	.section	.nv.info.var_cov,"",@"SHT_CUDA_INFO"
	.sectionflags	@""
	.align	4


	//----- nvinfo : EIATTR_CUDA_API_VERSION
	.align		4
        /*0000*/ 	.byte	0x04, 0x37
        /*0002*/ 	.short	(.L_157 - .L_156)
.L_156:
        /*0004*/ 	.word	0x00000082


	//----- nvinfo : EIATTR_KPARAM_INFO
	.align		4
.L_157:
        /*0008*/ 	.byte	0x04, 0x17
        /*000a*/ 	.short	(.L_159 - .L_158)
.L_158:
        /*000c*/ 	.word	0x00000000
        /*0010*/ 	.short	0x0007
        /*0012*/ 	.short	0x0028
        /*0014*/ 	.byte	0x00, 0xf0, 0x11, 0x00


	//----- nvinfo : EIATTR_KPARAM_INFO
	.align		4
.L_159:
        /*0018*/ 	.byte	0x04, 0x17
        /*001a*/ 	.short	(.L_161 - .L_160)
.L_160:
        /*001c*/ 	.word	0x00000000
        /*0020*/ 	.short	0x0006
        /*0022*/ 	.short	0x0024
        /*0024*/ 	.byte	0x00, 0xf0, 0x11, 0x00


	//----- nvinfo : EIATTR_KPARAM_INFO
	.align		4
.L_161:
        /*0028*/ 	.byte	0x04, 0x17
        /*002a*/ 	.short	(.L_163 - .L_162)
.L_162:
        /*002c*/ 	.word	0x00000000
        /*0030*/ 	.short	0x0005
        /*0032*/ 	.short	0x0020
        /*0034*/ 	.byte	0x00, 0xf0, 0x11, 0x00


	//----- nvinfo : EIATTR_KPARAM_INFO
	.align		4
.L_163:
        /*0038*/ 	.byte	0x04, 0x17
        /*003a*/ 	.short	(.L_165 - .L_164)
.L_164:
        /*003c*/ 	.word	0x00000000
        /*0040*/ 	.short	0x0004
        /*0042*/ 	.short	0x001c
        /*0044*/ 	.byte	0x00, 0xf0, 0x11, 0x00


	//----- nvinfo : EIATTR_KPARAM_INFO
	.align		4
.L_165:
        /*0048*/ 	.byte	0x04, 0x17
        /*004a*/ 	.short	(.L_167 - .L_166)
.L_166:
        /*004c*/ 	.word	0x00000000
        /*0050*/ 	.short	0x0003
        /*0052*/ 	.short	0x0018
        /*0054*/ 	.byte	0x00, 0xf0, 0x11, 0x00


	//----- nvinfo : EIATTR_KPARAM_INFO
	.align		4
.L_167:
        /*0058*/ 	.byte	0x04, 0x17
        /*005a*/ 	.short	(.L_169 - .L_168)
.L_168:
        /*005c*/ 	.word	0x00000000
        /*0060*/ 	.short	0x0002
        /*0062*/ 	.short	0x0010
        /*0064*/ 	.byte	0x00, 0xf5, 0x21, 0x00


	//----- nvinfo : EIATTR_KPARAM_INFO
	.align		4
.L_169:
        /*0068*/ 	.byte	0x04, 0x17
        /*006a*/ 	.short	(.L_171 - .L_170)
.L_170:
        /*006c*/ 	.word	0x00000000
        /*0070*/ 	.short	0x0001
        /*0072*/ 	.short	0x0008
        /*0074*/ 	.byte	0x00, 0xf5, 0x21, 0x00


	//----- nvinfo : EIATTR_KPARAM_INFO
	.align		4
.L_171:
        /*0078*/ 	.byte	0x04, 0x17
        /*007a*/ 	.short	(.L_173 - .L_172)
.L_172:
        /*007c*/ 	.word	0x00000000
        /*0080*/ 	.short	0x0000
        /*0082*/ 	.short	0x0000
        /*0084*/ 	.byte	0x00, 0xf5, 0x21, 0x00


	//----- nvinfo : EIATTR_SPARSE_MMA_MASK
	.align		4
.L_173:
        /*0088*/ 	.byte	0x03, 0x50
        /*008a*/ 	.short	0x0000


	//----- nvinfo : EIATTR_MAXREG_COUNT
	.align		4
        /*008c*/ 	.byte	0x03, 0x1b
        /*008e*/ 	.short	0x00ff


	//----- nvinfo : EIATTR_MERCURY_ISA_VERSION
	.align		4
        /*0090*/ 	.byte	0x03, 0x5f
        /*0092*/ 	.short	0x0101


	//----- nvinfo : EIATTR_VRC_CTA_INIT_COUNT
	.align		4
        /*0094*/ 	.byte	0x02, 0x4a
	.zero		1
	.zero		1


	//----- nvinfo : EIATTR_EXIT_INSTR_OFFSETS
	.align		4
        /*0098*/ 	.byte	0x04, 0x1c
        /*009a*/ 	.short	(.L_175 - .L_174)


	//   ....[0]....
.L_174:
        /*009c*/ 	.word	0x00000070


	//   ....[1]....
        /*00a0*/ 	.word	0x00000160


	//   ....[2]....
        /*00a4*/ 	.word	0x00000c30


	//   ....[3]....
        /*00a8*/ 	.word	0x00000cc0


	//   ....[4]....
        /*00ac*/ 	.word	0x00000d50


	//----- nvinfo : EIATTR_CRS_STACK_SIZE
	.align		4
.L_175:
        /*00b0*/ 	.byte	0x04, 0x1e
        /*00b2*/ 	.short	(.L_177 - .L_176)
.L_176:
        /*00b4*/ 	.word	0x00000000


	//----- nvinfo : EIATTR_CBANK_PARAM_SIZE
	.align		4
.L_177:
        /*00b8*/ 	.byte	0x03, 0x19
        /*00ba*/ 	.short	0x002c


	//----- nvinfo : EIATTR_PARAM_CBANK
	.align		4
        /*00bc*/ 	.byte	0x04, 0x0a
        /*00be*/ 	.short	(.L_179 - .L_178)
	.align		4
.L_178:
        /*00c0*/ 	.word	index@(.nv.constant0.var_cov)
        /*00c4*/ 	.short	0x0380
        /*00c6*/ 	.short	0x002c


	//----- nvinfo : EIATTR_SW_WAR
	.align		4
.L_179:
        /*00c8*/ 	.byte	0x04, 0x36
        /*00ca*/ 	.short	(.L_181 - .L_180)
.L_180:
        /*00cc*/ 	.word	0x00000008
.L_181:


//--------------------- .nv.info.mean_full        --------------------------
	.section	.nv.info.mean_full,"",@"SHT_CUDA_INFO"
	.sectionflags	@""
	.align	4


	//----- nvinfo : EIATTR_CUDA_API_VERSION
	.align		4
        /*0000*/ 	.byte	0x04, 0x37
        /*0002*/ 	.short	(.L_183 - .L_182)
.L_182:
        /*0004*/ 	.word	0x00000082


	//----- nvinfo : EIATTR_KPARAM_INFO
	.align		4
.L_183:
        /*0008*/ 	.byte	0x04, 0x17
        /*000a*/ 	.short	(.L_185 - .L_184)
.L_184:
        /*000c*/ 	.word	0x00000000
        /*0010*/ 	.short	0x0004
        /*0012*/ 	.short	0x0018
        /*0014*/ 	.byte	0x00, 0xf0, 0x11, 0x00


	//----- nvinfo : EIATTR_KPARAM_INFO
	.align		4
.L_185:
        /*0018*/ 	.byte	0x04, 0x17
        /*001a*/ 	.short	(.L_187 - .L_186)
.L_186:
        /*001c*/ 	.word	0x00000000
        /*0020*/ 	.short	0x0003
        /*0022*/ 	.short	0x0014
        /*0024*/ 	.byte	0x00, 0xf0, 0x11, 0x00


	//----- nvinfo : EIATTR_KPARAM_INFO
	.align		4
.L_187:
        /*0028*/ 	.byte	0x04, 0x17
        /*002a*/ 	.short	(.L_189 - .L_188)
.L_188:
        /*002c*/ 	.word	0x00000000
        /*0030*/ 	.short	0x0002
        /*0032*/ 	.short	0x0010
        /*0034*/ 	.byte	0x00, 0xf0, 0x11, 0x00


	//----- nvinfo : EIATTR_KPARAM_INFO
	.align		4
.L_189:
        /*0038*/ 	.byte	0x04, 0x17
        /*003a*/ 	.short	(.L_191 - .L_190)
.L_190:
        /*003c*/ 	.word	0x00000000
        /*0040*/ 	.short	0x0001
        /*0042*/ 	.short	0x0008
        /*0044*/ 	.byte	0x00, 0xf5, 0x21, 0x00


	//----- nvinfo : EIATTR_KPARAM_INFO
	.align		4
.L_191:
        /*0048*/ 	.byte	0x04, 0x17
        /*004a*/ 	.short	(.L_193 - .L_192)
.L_192:
        /*004c*/ 	.word	0x00000000
        /*0050*/ 	.short	0x0000
        /*0052*/ 	.short	0x0000
        /*0054*/ 	.byte	0x00, 0xf5, 0x21, 0x00


	//----- nvinfo : EIATTR_SPARSE_MMA_MASK
	.align		4
.L_193:
        /*0058*/ 	.byte	0x03, 0x50
        /*005a*/ 	.short	0x0000


	//----- nvinfo : EIATTR_MAXREG_COUNT
	.align		4
        /*005c*/ 	.byte	0x03, 0x1b
        /*005e*/ 	.short	0x00ff


	//----- nvinfo : EIATTR_MERCURY_ISA_VERSION
	.align		4
        /*0060*/ 	.byte	0x03, 0x5f
        /*0062*/ 	.short	0x0101


	//----- nvinfo : EIATTR_VRC_CTA_INIT_COUNT
	.align		4
        /*0064*/ 	.byte	0x02, 0x4a
	.zero		1
	.zero		1


	//----- nvinfo : EIATTR_EXIT_INSTR_OFFSETS
	.align		4
        /*0068*/ 	.byte	0x04, 0x1c
        /*006a*/ 	.short	(.L_195 - .L_194)


	//   ....[0]....
.L_194:
        /*006c*/ 	.word	0x00000070


	//   ....[1]....
        /*0070*/ 	.word	0x00000a20


	//   ....[2]....
        /*0074*/ 	.word	0x00000ab0


	//----- nvinfo : EIATTR_CRS_STACK_SIZE
	.align		4
.L_195:
        /*0078*/ 	.byte	0x04, 0x1e
        /*007a*/ 	.short	(.L_197 - .L_196)
.L_196:
        /*007c*/ 	.word	0x00000000


	//----- nvinfo : EIATTR_CBANK_PARAM_SIZE
	.align		4
.L_197:
        /*0080*/ 	.byte	0x03, 0x19
        /*0082*/ 	.short	0x001c


	//----- nvinfo : EIATTR_PARAM_CBANK
	.align		4
        /*0084*/ 	.byte	0x04, 0x0a
        /*0086*/ 	.short	(.L_199 - .L_198)
	.align		4
.L_198:
        /*0088*/ 	.word	index@(.nv.constant0.mean_full)
        /*008c*/ 	.short	0x0380
        /*008e*/ 	.short	0x001c


	//----- nvinfo : EIATTR_SW_WAR
	.align		4
.L_199:
        /*0090*/ 	.byte	0x04, 0x36
        /*0092*/ 	.short	(.L_201 - .L_200)
.L_200:
        /*0094*/ 	.word	0x00000008
.L_201:


//--------------------- .nv.info.mean_cov         --------------------------
	.section	.nv.info.mean_cov,"",@"SHT_CUDA_INFO"
	.sectionflags	@""
	.align	4


	//----- nvinfo : EIATTR_CUDA_API_VERSION
	.align		4
        /*0000*/ 	.byte	0x04, 0x37
        /*0002*/ 	.short	(.L_203 - .L_202)
.L_202:
        /*0004*/ 	.word	0x00000082


	//----- nvinfo : EIATTR_KPARAM_INFO
	.align		4
.L_203:
        /*0008*/ 	.byte	0x04, 0x17
        /*000a*/ 	.short	(.L_205 - .L_204)
.L_204:
        /*000c*/ 	.word	0x00000000
        /*0010*/ 	.short	0x0006
        /*0012*/ 	.short	0x0020
        /*0014*/ 	.byte	0x00, 0xf0, 0x11, 0x00


	//----- nvinfo : EIATTR_KPARAM_INFO
	.align		4
.L_205:
        /*0018*/ 	.byte	0x04, 0x17
        /*001a*/ 	.short	(.L_207 - .L_206)
.L_206:
        /*001c*/ 	.word	0x00000000
        /*0020*/ 	.short	0x0005
        /*0022*/ 	.short	0x001c
        /*0024*/ 	.byte	0x00, 0xf0, 0x11, 0x00


	//----- nvinfo : EIATTR_KPARAM_INFO
	.align		4
.L_207:
        /*0028*/ 	.byte	0x04, 0x17
        /*002a*/ 	.short	(.L_209 - .L_208)
.L_208:
        /*002c*/ 	.word	0x00000000
        /*0030*/ 	.short	0x0004
        /*0032*/ 	.short	0x0018
        /*0034*/ 	.byte	0x00, 0xf0, 0x11, 0x00


	//----- nvinfo : EIATTR_KPARAM_INFO
	.align		4
.L_209:
        /*0038*/ 	.byte	0x04, 0x17
        /*003a*/ 	.short	(.L_211 - .L_210)
.L_210:
        /*003c*/ 	.word	0x00000000
        /*0040*/ 	.short	0x0003
        /*0042*/ 	.short	0x0014
        /*0044*/ 	.byte	0x00, 0xf0, 0x11, 0x00


	//----- nvinfo : EIATTR_KPARAM_INFO
	.align		4
.L_211:
        /*0048*/ 	.byte	0x04, 0x17
        /*004a*/ 	.short	(.L_213 - .L_212)
.L_212:
        /*004c*/ 	.word	0x00000000
        /*0050*/ 	.short	0x0002
        /*0052*/ 	.short	0x0010
        /*0054*/ 	.byte	0x00, 0xf0, 0x11, 0x00


	//----- nvinfo : EIATTR_KPARAM_INFO
	.align		4
.L_213:
        /*0058*/ 	.byte	0x04, 0x17
        /*005a*/ 	.short	(.L_215 - .L_214)
.L_214:
        /*005c*/ 	.word	0x00000000
        /*0060*/ 	.short	0x0001
        /*0062*/ 	.short	0x0008
        /*0064*/ 	.byte	0x00, 0xf5, 0x21, 0x00


	//----- nvinfo : EIATTR_KPARAM_INFO
	.align		4
.L_215:
        /*0068*/ 	.byte	0x04, 0x17
        /*006a*/ 	.short	(.L_217 - .L_216)
.L_216:
        /*006c*/ 	.word	0x00000000
        /*0070*/ 	.short	0x0000
        /*0072*/ 	.short	0x0000
        /*0074*/ 	.byte	0x00, 0xf5, 0x21, 0x00


	//----- nvinfo : EIATTR_SPARSE_MMA_MASK
	.align		4
.L_217:
        /*0078*/ 	.byte	0x03, 0x50
        /*007a*/ 	.short	0x0000


	//----- nvinfo : EIATTR_MAXREG_COUNT
	.align		4
        /*007c*/ 	.byte	0x03, 0x1b
        /*007e*/ 	.short	0x00ff


	//----- nvinfo : EIATTR_MERCURY_ISA_VERSION
	.align		4
        /*0080*/ 	.byte	0x03, 0x5f
        /*0082*/ 	.short	0x0101


	//----- nvinfo : EIATTR_VRC_CTA_INIT_COUNT
	.align		4
        /*0084*/ 	.byte	0x02, 0x4a
	.zero		1
	.zero		1


	//----- nvinfo : EIATTR_EXIT_INSTR_OFFSETS
	.align		4
        /*0088*/ 	.byte	0x04, 0x1c
        /*008a*/ 	.short	(.L_219 - .L_218)


	//   ....[0]....
.L_218:
        /*008c*/ 	.word	0x00000070


	//   ....[1]....
        /*0090*/ 	.word	0x00000980


	//   ....[2]....
        /*0094*/ 	.word	0x00000a10


	//   ....[3]....
        /*0098*/ 	.word	0x00000aa0


	//   ....[4]....
        /*009c*/ 	.word	0x00000b30


	//----- nvinfo : EIATTR_CRS_STACK_SIZE
	.align		4
.L_219:
        /*00a0*/ 	.byte	0x04, 0x1e
        /*00a2*/ 	.short	(.L_221 - .L_220)
.L_220:
        /*00a4*/ 	.word	0x00000000


	//----- nvinfo : EIATTR_CBANK_PARAM_SIZE
	.align		4
.L_221:
        /*00a8*/ 	.byte	0x03, 0x19
        /*00aa*/ 	.short	0x0024


	//----- nvinfo : EIATTR_PARAM_CBANK
	.align		4
        /*00ac*/ 	.byte	0x04, 0x0a
        /*00ae*/ 	.short	(.L_223 - .L_222)
	.align		4
.L_222:
        /*00b0*/ 	.word	index@(.nv.constant0.mean_cov)
        /*00b4*/ 	.short	0x0380
        /*00b6*/ 	.short	0x0024


	//----- nvinfo : EIATTR_SW_WAR
	.align		4
.L_223:
        /*00b8*/ 	.byte	0x04, 0x36
        /*00ba*/ 	.short	(.L_225 - .L_224)
.L_224:
        /*00bc*/ 	.word	0x00000008
.L_225:


//--------------------- .nv.callgraph             --------------------------
	.section	.nv.callgraph,"",@"SHT_CUDA_CALLGRAPH"
	.align	4
	.sectionentsize	8
	.align		4
        /*0000*/ 	.word	0x00000000
	.align		4
        /*0004*/ 	.word	0xffffffff
	.align		4
        /*0008*/ 	.word	0x00000000
	.align		4
        /*000c*/ 	.word	0xfffffffe
	.align		4
        /*0010*/ 	.word	0x00000000
	.align		4
        /*0014*/ 	.word	0xfffffffd
	.align		4
        /*0018*/ 	.word	0x00000000
	.align		4
        /*001c*/ 	.word	0xfffffffc


//--------------------- .text.fast_variance_kernel --------------------------
	.section	.text.fast_variance_kernel,"ax",@progbits
	.align	128
        .global         fast_variance_kernel
        .type           fast_variance_kernel,@function
        .size           fast_variance_kernel,(.L_x_97 - fast_variance_kernel)
        .other          fast_variance_kernel,@"STO_CUDA_ENTRY STV_DEFAULT"
fast_variance_kernel:
.text.fast_variance_kernel:
[----:B------:R-:W-:Y:S01]  /*0000*/  LDC R1, c[0x0][0x37c] ;  /* 0x0000df00ff017b82 */ /* 0x000fe20000000800 */
[----:B------:R-:W0:Y:S07]  /*0010*/  S2R R0, SR_TID.X ;  /* 0x0000000000007919 */ /* 0x000e2e0000002100 */
[----:B------:R-:W1:Y:S01]  /*0020*/  S2UR UR6, SR_CgaCtaId ;  /* 0x00000000000679c3 */ /* 0x000e620000008800 */
[----:B------:R-:W-:Y:S01]  /*0030*/  UMOV UR4, 0x400 ;  /* 0x0000040000047882 */ /* 0x000fe20000000000 */
[----:B------:R-:W2:Y:S01]  /*0040*/  LDCU UR7, c[0x0][0x398] ;  /* 0x00007300ff0777ac */ /* 0x000ea20008000800 */
[----:B------:R-:W3:Y:S01]  /*0050*/  S2R R8, SR_CTAID.X ;  /* 0x0000000000087919 */ /* 0x000ee20000002500 */
[----:B------:R-:W4:Y:S01]  /*0060*/  LDCU.64 UR8, c[0x0][0x358] ;  /* 0x00006b00ff0877ac */ /* 0x000f220008000a00 */
[----:B--2---:R-:W-:-:S02]  /*0070*/  UISETP.GE.AND UP0, UPT, UR7, 0x1, UPT ;  /* 0x000000010700788c */ /* 0x004fc4000bf06270 */
[----:B-1----:R-:W-:Y:S01]  /*0080*/  ULEA UR6, UR6, UR4, 0x18 ;  /* 0x0000000406067291 */ /* 0x002fe2000f8ec0ff */
[----:B------:R-:W1:Y:S05]  /*0090*/  LDCU UR4, c[0x0][0x390] ;  /* 0x00007200ff0477ac */ /* 0x000e6a0008000800 */
[----:B0-----:R-:W-:-:S05]  /*00a0*/  LEA R6, R0, UR6, 0x2 ;  /* 0x0000000600067c11 */ /* 0x001fca000f8e10ff */
[----:B------:R0:W-:Y:S01]  /*00b0*/  STS [R6], RZ ;  /* 0x000000ff06007388 */ /* 0x0001e20000000800 */
[----:B-1----:R-:W-:-:S09]  /*00c0*/  UISETP.LT.OR UP0, UPT, UR4, 0x1, !UP0 ;  /* 0x000000010400788c */ /* 0x002fd2000c701670 */
[----:B0--34-:R-:W-:Y:S05]  /*00d0*/  BRA.U UP0, `(.L_x_0) ;  /* 0x0000000500947547 */ /* 0x019fea000b800000 */
[----:B------:R-:W0:Y:S01]  /*00e0*/  LDC.64 R2, c[0x0][0x388] ;  /* 0x0000e200ff027b82 */ /* 0x000e220000000a00 */
[----:B------:R-:W-:Y:S01]  /*00f0*/  HFMA2 R7, -RZ, RZ, 0, 0 ;  /* 0x00000000ff077431 */ /* 0x000fe200000001ff */
[----:B------:R-:W-:Y:S01]  /*0100*/  UMOV UR4, URZ ;  /* 0x000000ff00047c82 */ /* 0x000fe20008000000 */
[----:B0-----:R-:W-:-:S07]  /*0110*/  IMAD.WIDE.U32 R2, R8, 0x4, R2 ;  /* 0x0000000408027825 */ /* 0x001fce00078e0002 */
.L_x_5:
[----:B------:R-:W0:Y:S01]  /*0120*/  LDC.64 R10, c[0x0][0x390] ;  /* 0x0000e400ff0a7b82 */ /* 0x000e220000000a00 */
[----:B------:R-:W1:Y:S01]  /*0130*/  LDCU UR5, c[0x0][0x398] ;  /* 0x00007300ff0577ac */ /* 0x000e620008000800 */
[----:B------:R-:W-:Y:S01]  /*0140*/  MOV R9, R0 ;  /* 0x0000000000097202 */ /* 0x000fe20000000f00 */
[----:B------:R-:W2:Y:S05]  /*0150*/  LDCU UR7, c[0x0][0x398] ;  /* 0x00007300ff0777ac */ /* 0x000eaa0008000800 */
[----:B---3--:R-:W3:Y:S01]  /*0160*/  LDC.64 R4, c[0x0][0x380] ;  /* 0x0000e000ff047b82 */ /* 0x008ee20000000a00 */
[----:B0-----:R-:W-:Y:S01]  /*0170*/  IMAD R11, R11, UR4, R8 ;  /* 0x000000040b0b7c24 */ /* 0x001fe2000f8e0208 */
[----:B------:R-:W-:-:S03]  /*0180*/  UIADD3 UR4, UPT, UPT, UR4, 0x1, URZ ;  /* 0x0000000104047890 */ /* 0x000fc6000fffe0ff */
[----:B-1----:R-:W-:Y:S01]  /*0190*/  IMAD R11, R11, UR5, R0 ;  /* 0x000000050b0b7c24 */ /* 0x002fe2000f8e0200 */
[----:B------:R-:W-:Y:S02]  /*01a0*/  UMOV UR5, URZ ;  /* 0x000000ff00057c82 */ /* 0x000fe40008000000 */
[----:B--2---:R-:W-:-:S13]  /*01b0*/  ISETP.NE.AND P0, PT, R10, UR4, PT ;  /* 0x000000040a007c0c */ /* 0x004fda000bf05270 */
.L_x_4:
[----:B------:R-:W-:Y:S01]  /*01c0*/  ISETP.GE.AND P1, PT, R9, UR7, PT ;  /* 0x0000000709007c0c */ /* 0x000fe2000bf26270 */
[----:B------:R-:W-:Y:S01]  /*01d0*/  UIADD3 UR5, UPT, UPT, UR5, 0x400, URZ ;  /* 0x0000040005057890 */ /* 0x000fe2000fffe0ff */
[----:B------:R-:W-:Y:S01]  /*01e0*/  BSSY.RECONVERGENT B0, `(.L_x_1) ;  /* 0x000004e000007945 */ /* 0x000fe20003800200 */
[----:B------:R-:W-:Y:S02]  /*01f0*/  HFMA2 R14, -RZ, RZ, 0, 0 ;  /* 0x00000000ff0e7431 */ /* 0x000fe400000001ff */
[----:B------:R-:W-:-:S08]  /*0200*/  UISETP.GE.AND UP0, UPT, UR5, UR7, UPT ;  /* 0x000000070500728c */ /* 0x000fd0000bf06270 */
[----:B------:R-:W-:Y:S05]  /*0210*/  @P1 BRA `(.L_x_2) ;  /* 0x0000000400281947 */ /* 0x000fea0003800000 */
[----:B---3--:R-:W-:Y:S01]  /*0220*/  IMAD.WIDE R12, R11, 0x4, R4 ;  /* 0x000000040b0c7825 */ /* 0x008fe200078e0204 */
[----:B------:R-:W2:Y:S04]  /*0230*/  LDG.E R15, desc[UR8][R2.64] ;  /* 0x00000008020f7981 */ /* 0x000ea8000c1e1900 */
[----:B------:R-:W2:Y:S01]  /*0240*/  LDG.E R10, desc[UR8][R12.64] ;  /* 0x000000080c0a7981 */ /* 0x000ea2000c1e1900 */
[----:B------:R-:W-:Y:S01]  /*0250*/  MOV R14, 0x3f800000 ;  /* 0x3f800000000e7802 */ /* 0x000fe20000000f00 */
[----:B--2---:R-:W-:-:S05]  /*0260*/  FADD R10, R10, -R15 ;  /* 0x8000000f0a0a7221 */ /* 0x004fca0000000000 */
[----:B------:R-:W-:-:S13]  /*0270*/  FSETP.NEU.AND P1, PT, R10, 1, PT ;  /* 0x3f8000000a00780b */ /* 0x000fda0003f2d000 */
[----:B------:R-:W-:Y:S05]  /*0280*/  @!P1 BRA `(.L_x_2) ;  /* 0x00000004000c9947 */ /* 0x000fea0003800000 */
[----:B------:R-:W-:-:S13]  /*0290*/  FSETP.NAN.AND P1, PT, |R10|, |R10|, PT ;  /* 0x4000000a0a00720b */ /* 0x000fda0003f28200 */
[----:B------:R-:W-:Y:S05]  /*02a0*/  @P1 BRA `(.L_x_3) ;  /* 0x0000000400001947 */ /* 0x000fea0003800000 */
[C---:B------:R-:W-:Y:S01]  /*02b0*/  FMUL R13, |R10|.reuse, 16777216 ;  /* 0x4b8000000a0d7820 */ /* 0x040fe20000400200 */
[C---:B------:R-:W-:Y:S02]  /*02c0*/  FSETP.GEU.AND P1, PT, |R10|.reuse, 1.175494350822287508e-38, PT ;  /* 0x008000000a00780b */ /* 0x040fe40003f2e200 */
[----:B------:R-:W-:Y:S02]  /*02d0*/  MOV R19, 0x3a2c32e4 ;  /* 0x3a2c32e400137802 */ /* 0x000fe40000000f00 */
[----:B------:R-:W-:Y:S02]  /*02e0*/  FSEL R13, R13, |R10|, !P1 ;  /* 0x4000000a0d0d7208 */ /* 0x000fe40004800000 */
[----:B------:R-:W-:Y:S02]  /*02f0*/  FSEL R16, RZ, -24, P1 ;  /* 0xc1c00000ff107808 */ /* 0x000fe40000800000 */
[----:B------:R-:W-:Y:S02]  /*0300*/  IADD3 R12, PT, PT, R13, -0x3f3504f3, RZ ;  /* 0xc0cafb0d0d0c7810 */ /* 0x000fe40007ffe0ff */
[----:B------:R-:W-:-:S02]  /*0310*/  FSETP.NEU.AND P4, PT, R10, RZ, PT ;  /* 0x000000ff0a00720b */ /* 0x000fc40003f8d000 */
[----:B------:R-:W-:-:S04]  /*0320*/  LOP3.LUT R12, R12, 0xff800000, RZ, 0xc0, !PT ;  /* 0xff8000000c0c7812 */ /* 0x000fc800078ec0ff */
[----:B------:R-:W-:-:S05]  /*0330*/  IADD3 R13, PT, PT, R13, -R12, RZ ;  /* 0x8000000c0d0d7210 */ /* 0x000fca0007ffe0ff */
[C---:B------:R-:W-:Y:S01]  /*0340*/  FADD R14, R13.reuse, 1 ;  /* 0x3f8000000d0e7421 */ /* 0x040fe20000000000 */
[----:B------:R-:W-:Y:S01]  /*0350*/  FADD R17, R13, -1 ;  /* 0xbf8000000d117421 */ /* 0x000fe20000000000 */
[----:B------:R-:W-:-:S03]  /*0360*/  I2FP.F32.S32 R13, R12 ;  /* 0x0000000c000d7245 */ /* 0x000fc60000201400 */
[----:B------:R-:W-:Y:S01]  /*0370*/  FADD R15, R17, R17 ;  /* 0x00000011110f7221 */ /* 0x000fe20000000000 */
[----:B------:R-:W0:Y:S03]  /*0380*/  MUFU.RCP R14, R14 ;  /* 0x0000000e000e7308 */ /* 0x000e260000001000 */
[----:B0-----:R-:W-:Y:S01]  /*0390*/  FMUL R12, R14, R15 ;  /* 0x0000000f0e0c7220 */ /* 0x001fe20000400000 */
[----:B------:R-:W-:-:S03]  /*03a0*/  FFMA R15, R13, 1.1920928955078125e-07, R16 ;  /* 0x340000000d0f7823 */ /* 0x000fc60000000010 */
[----:B------:R-:W-:Y:S01]  /*03b0*/  FADD R18, R17, -R12 ;  /* 0x8000000c11127221 */ /* 0x000fe20000000000 */
[CC--:B------:R-:W-:Y:S01]  /*03c0*/  FMUL R16, R12.reuse, R12.reuse ;  /* 0x0000000c0c107220 */ /* 0x0c0fe20000400000 */
[----:B------:R-:W-:Y:S02]  /*03d0*/  FFMA R13, R12, 1.4426950216293334961, R15 ;  /* 0x3fb8aa3b0c0d7823 */ /* 0x000fe4000000000f */
[----:B------:R-:W-:Y:S01]  /*03e0*/  FADD R18, R18, R18 ;  /* 0x0000001212127221 */ /* 0x000fe20000000000 */
[C---:B------:R-:W-:Y:S01]  /*03f0*/  FFMA R19, R16.reuse, R19, 0.0032181653659790754318 ;  /* 0x3b52e7db10137423 */ /* 0x040fe20000000013 */
[----:B------:R-:W-:Y:S02]  /*0400*/  FADD R15, R15, -R13 ;  /* 0x8000000d0f0f7221 */ /* 0x000fe40000000000 */
[----:B------:R-:W-:Y:S01]  /*0410*/  FFMA R17, R17, -R12, R18 ;  /* 0x8000000c11117223 */ /* 0x000fe20000000012 */
[----:B------:R-:W-:Y:S01]  /*0420*/  FFMA R19, R16, R19, 0.018033718690276145935 ;  /* 0x3c93bb7310137423 */ /* 0x000fe20000000013 */
[----:B------:R-:W-:-:S02]  /*0430*/  FFMA R18, R12, 1.4426950216293334961, R15 ;  /* 0x3fb8aa3b0c127823 */ /* 0x000fc4000000000f */
[----:B------:R-:W-:Y:S01]  /*0440*/  FMUL R17, R14, R17 ;  /* 0x000000110e117220 */ /* 0x000fe20000400000 */
[----:B------:R-:W-:-:S03]  /*0450*/  FFMA R19, R16, R19, 0.12022458761930465698 ;  /* 0x3df6384f10137423 */ /* 0x000fc60000000013 */
[----:B------:R-:W-:Y:S01]  /*0460*/  FFMA R15, R17, 1.4426950216293334961, R18 ;  /* 0x3fb8aa3b110f7823 */ /* 0x000fe20000000012 */
[----:B------:R-:W-:-:S03]  /*0470*/  FMUL R19, R16, R19 ;  /* 0x0000001310137220 */ /* 0x000fc60000400000 */
[----:B------:R-:W-:Y:S01]  /*0480*/  FFMA R16, R12, 1.9251366722983220825e-08, R15 ;  /* 0x32a55e340c107823 */ /* 0x000fe2000000000f */
[----:B------:R-:W-:-:S04]  /*0490*/  FMUL R14, R19, 3 ;  /* 0x40400000130e7820 */ /* 0x000fc80000400000 */
[----:B------:R-:W-:Y:S01]  /*04a0*/  FFMA R14, R17, R14, R16 ;  /* 0x0000000e110e7223 */ /* 0x000fe20000000010 */
[----:B------:R-:W-:-:S03]  /*04b0*/  HFMA2 R16, -RZ, RZ, 0.64013671875, -15.109375 ;  /* 0x391fcb8eff107431 */ /* 0x000fc600000001ff */
[----:B------:R-:W-:-:S04]  /*04c0*/  FFMA R14, R12, R19, R14 ;  /* 0x000000130c0e7223 */ /* 0x000fc8000000000e */
[----:B------:R-:W-:-:S04]  /*04d0*/  FADD R15, R13, R14 ;  /* 0x0000000e0d0f7221 */ /* 0x000fc80000000000 */
[----:B------:R-:W-:Y:S01]  /*04e0*/  FMUL R12, R15, 2 ;  /* 0x400000000f0c7820 */ /* 0x000fe20000400000 */
[----:B------:R-:W-:-:S03]  /*04f0*/  FADD R13, -R13, R15 ;  /* 0x0000000f0d0d7221 */ /* 0x000fc60000000100 */
[----:B------:R-:W0:Y:S01]  /*0500*/  FRND R17, R12 ;  /* 0x0000000c00117307 */ /* 0x000e220000201000 */
[----:B------:R-:W-:Y:S01]  /*0510*/  FADD R14, R14, -R13 ;  /* 0x8000000d0e0e7221 */ /* 0x000fe20000000000 */
[----:B------:R-:W-:Y:S01]  /*0520*/  FFMA R15, R15, 2, -R12 ;  /* 0x400000000f0f7823 */ /* 0x000fe2000000080c */
[C---:B------:R-:W-:Y:S02]  /*0530*/  FSETP.GT.AND P2, PT, |R12|.reuse, 152, PT ;  /* 0x431800000c00780b */ /* 0x040fe40003f44200 */
[----:B------:R-:W-:Y:S01]  /*0540*/  FSETP.GEU.AND P3, PT, R12, RZ, PT ;  /* 0x000000ff0c00720b */ /* 0x000fe20003f6e000 */
[----:B------:R-:W-:Y:S02]  /*0550*/  FFMA R14, R14, 2, R15 ;  /* 0x400000000e0e7823 */ /* 0x000fe4000000000f */
[----:B------:R-:W1:Y:S01]  /*0560*/  F2I.NTZ R15, R12 ;  /* 0x0000000c000f7305 */ /* 0x000e620000203100 */
[----:B0-----:R-:W-:Y:S01]  /*0570*/  FADD R13, R12, -R17 ;  /* 0x800000110c0d7221 */ /* 0x001fe20000000000 */
[----:B------:R-:W-:-:S03]  /*0580*/  FSETP.GT.AND P1, PT, R17, RZ, PT ;  /* 0x000000ff1100720b */ /* 0x000fc60003f24000 */
[----:B------:R-:W-:-:S04]  /*0590*/  FADD R13, R13, R14 ;  /* 0x0000000e0d0d7221 */ /* 0x000fc80000000000 */
[----:B------:R-:W-:-:S04]  /*05a0*/  FFMA R14, R13, R16, 0.0013391353422775864601 ;  /* 0x3aaf85ed0d0e7423 */ /* 0x000fc80000000010 */
[----:B------:R-:W-:-:S04]  /*05b0*/  FFMA R14, R13, R14, 0.0096188392490148544312 ;  /* 0x3c1d98560d0e7423 */ /* 0x000fc8000000000e */
[----:B------:R-:W-:-:S04]  /*05c0*/  FFMA R14, R13, R14, 0.055503588169813156128 ;  /* 0x3d6357bb0d0e7423 */ /* 0x000fc8000000000e */
[C---:B------:R-:W-:Y:S01]  /*05d0*/  FFMA R16, R13.reuse, R14, 0.24022644758224487305 ;  /* 0x3e75fdec0d107423 */ /* 0x040fe2000000000e */
[----:B------:R-:W-:Y:S02]  /*05e0*/  SEL R14, RZ, 0x83000000, P1 ;  /* 0x83000000ff0e7807 */ /* 0x000fe40000800000 */
[----:B------:R-:W-:Y:S01]  /*05f0*/  FSETP.NEU.AND P1, PT, |R10|, +INF , PT ;  /* 0x7f8000000a00780b */ /* 0x000fe20003f2d200 */
[----:B------:R-:W-:Y:S01]  /*0600*/  FFMA R18, R13, R16, 0.69314718246459960938 ;  /* 0x3f3172180d127423 */ /* 0x000fe20000000010 */
[----:B------:R-:W-:Y:S02]  /*0610*/  IADD3 R16, PT, PT, R14, 0x7f000000, RZ ;  /* 0x7f0000000e107810 */ /* 0x000fe40007ffe0ff */
[----:B-1----:R-:W-:Y:S01]  /*0620*/  LEA R15, R15, -R14, 0x17 ;  /* 0x8000000e0f0f7211 */ /* 0x002fe200078eb8ff */
[----:B------:R-:W-:Y:S01]  /*0630*/  FFMA R13, R13, R18, 1 ;  /* 0x3f8000000d0d7423 */ /* 0x000fe20000000012 */
[----:B------:R-:W-:-:S03]  /*0640*/  FSEL R14, RZ, +INF , !P3 ;  /* 0x7f800000ff0e7808 */ /* 0x000fc60005800000 */
[----:B------:R-:W-:-:S04]  /*0650*/  FMUL R16, R16, R13 ;  /* 0x0000000d10107220 */ /* 0x000fc80000400000 */
[----:B------:R-:W-:Y:S01]  /*0660*/  @!P2 FMUL R14, R15, R16 ;  /* 0x000000100f0ea220 */ /* 0x000fe20000400000 */
[----:B------:R-:W-:Y:S06]  /*0670*/  @P1 BRA P4, `(.L_x_2) ;  /* 0x0000000000101947 */ /* 0x000fec0002000000 */
[----:B------:R-:W-:-:S05]  /*0680*/  FADD R10, R10, R10 ;  /* 0x0000000a0a0a7221 */ /* 0x000fca0000000000 */
[----:B------:R-:W-:Y:S01]  /*0690*/  LOP3.LUT R14, R10, 0x7fffffff, RZ, 0xc0, !PT ;  /* 0x7fffffff0a0e7812 */ /* 0x000fe200078ec0ff */
[----:B------:R-:W-:Y:S06]  /*06a0*/  BRA `(.L_x_2) ;  /* 0x0000000000047947 */ /* 0x000fec0003800000 */
.L_x_3:
[----:B------:R-:W-:-:S07]  /*06b0*/  FADD R14, R10, 2 ;  /* 0x400000000a0e7421 */ /* 0x000fce0000000000 */
.L_x_2:
[----:B------:R-:W-:Y:S05]  /*06c0*/  BSYNC.RECONVERGENT B0 ;  /* 0x0000000000007941 */ /* 0x000fea0003800200 */
.L_x_1:
[----:B------:R-:W-:Y:S01]  /*06d0*/  FADD R7, R14, R7 ;  /* 0x000000070e077221 */ /* 0x000fe20000000000 */
[----:B------:R-:W-:Y:S02]  /*06e0*/  IADD3 R9, PT, PT, R9, 0x400, RZ ;  /* 0x0000040009097810 */ /* 0x000fe40007ffe0ff */
[----:B------:R-:W-:Y:S01]  /*06f0*/  IADD3 R11, PT, PT, R11, 0x400, RZ ;  /* 0x000004000b0b7810 */ /* 0x000fe20007ffe0ff */
[----:B------:R-:W-:Y:S06]  /*0700*/  BRA.U !UP0, `(.L_x_4) ;  /* 0xfffffff908ac7547 */ /* 0x000fec000b83ffff */
[----:B------:R-:W-:Y:S05]  /*0710*/  @P0 BRA `(.L_x_5) ;  /* 0xfffffff800800947 */ /* 0x000fea000383ffff */
[----:B------:R0:W-:Y:S02]  /*0720*/  STS [R6], R7 ;  /* 0x0000000706007388 */ /* 0x0001e40000000800 */
.L_x_0:
[----:B------:R-:W-:Y:S01]  /*0730*/  BAR.SYNC.DEFER_BLOCKING 0x0 ;  /* 0x0000000000007b1d */ /* 0x000fe20000010000 */
[----:B------:R-:W-:-:S13]  /*0740*/  ISETP.NE.AND P0, PT, R0, RZ, PT ;  /* 0x000000ff0000720c */ /* 0x000fda0003f05270 */
[----:B------:R-:W-:Y:S05]  /*0750*/  @P0 EXIT ;  /* 0x000000000000094d */ /* 0x000fea0003800000 */
[----:B---3--:R-:W1:Y:S01]  /*0760*/  LDC.64 R4, c[0x0][0x3a0] ;  /* 0x0000e800ff047b82 */ /* 0x008e620000000a00 */
[----:B------:R-:W-:Y:S01]  /*0770*/  HFMA2 R0, -RZ, RZ, 0, 3.814697265625e-06 ;  /* 0x00000040ff007431 */ /* 0x000fe200000001ff */
[----:B------:R-:W-:Y:S01]  /*0780*/  MOV R3, RZ ;  /* 0x000000ff00037202 */ /* 0x000fe20000000f00 */
[----:B-1----:R-:W-:-:S07]  /*0790*/  IMAD.WIDE.U32 R8, R8, 0x4, R4 ;  /* 0x0000000408087825 */ /* 0x002fce00078e0004 */
.L_x_6:
[----:B------:R-:W1:Y:S04]  /*07a0*/  LDS.128 R16, [R0+UR6+-0x40] ;  /* 0xffffc00600107984 */ /* 0x000e680008000c00 */
[----:B0-----:R-:W0:Y:S04]  /*07b0*/  LDS.128 R4, [R0+UR6+-0x30] ;  /* 0xffffd00600047984 */ /* 0x001e280008000c00 */
[----:B------:R-:W2:Y:S04]  /*07c0*/  LDS.128 R12, [R0+UR6+-0x20] ;  /* 0xffffe006000c7984 */ /* 0x000ea80008000c00 */
[----:B------:R-:W3:Y:S01]  /*07d0*/  LDS.128 R20, [R0+UR6+-0x10] ;  /* 0xfffff00600147984 */ /* 0x000ee20008000c00 */
[----:B-1----:R-:W-:-:S04]  /*07e0*/  FADD R16, R16, R3 ;  /* 0x0000000310107221 */ /* 0x002fc80000000000 */
[----:B------:R-:W-:-:S04]  /*07f0*/  FADD R17, R16, R17 ;  /* 0x0000001110117221 */ /* 0x000fc80000000000 */
[----:B------:R-:W-:-:S04]  /*0800*/  FADD R18, R17, R18 ;  /* 0x0000001211127221 */ /* 0x000fc80000000000 */
[----:B------:R-:W-:-:S04]  /*0810*/  FADD R19, R18, R19 ;  /* 0x0000001312137221 */ /* 0x000fc80000000000 */
[----:B0-----:R-:W-:Y:S02]  /*0820*/  FADD R4, R19, R4 ;  /* 0x0000000413047221 */ /* 0x001fe40000000000 */
[----:B------:R-:W0:Y:S02]  /*0830*/  LDS.128 R16, [R0+UR6] ;  /* 0x0000000600107984 */ /* 0x000e240008000c00 */
[----:B------:R-:W-:-:S04]  /*0840*/  FADD R5, R4, R5 ;  /* 0x0000000504057221 */ /* 0x000fc80000000000 */
[----:B------:R-:W-:-:S04]  /*0850*/  FADD R6, R5, R6 ;  /* 0x0000000605067221 */ /* 0x000fc80000000000 */
[----:B------:R-:W-:-:S04]  /*0860*/  FADD R7, R6, R7 ;  /* 0x0000000706077221 */ /* 0x000fc80000000000 */
[----:B--2---:R-:W-:Y:S02]  /*0870*/  FADD R12, R7, R12 ;  /* 0x0000000c070c7221 */ /* 0x004fe40000000000 */
[----:B------:R-:W1:Y:S02]  /*0880*/  LDS.128 R4, [R0+UR6+0x10] ;  /* 0x0000100600047984 */ /* 0x000e640008000c00 */
[----:B------:R-:W-:-:S04]  /*0890*/  FADD R13, R12, R13 ;  /* 0x0000000d0c0d7221 */ /* 0x000fc80000000000 */
[----:B------:R-:W-:-:S04]  /*08a0*/  FADD R14, R13, R14 ;  /* 0x0000000e0d0e7221 */ /* 0x000fc80000000000 */
[----:B------:R-:W-:-:S04]  /*08b0*/  FADD R15, R14, R15 ;  /* 0x0000000f0e0f7221 */ /* 0x000fc80000000000 */
[----:B---3--:R-:W-:Y:S02]  /*08c0*/  FADD R20, R15, R20 ;  /* 0x000000140f147221 */ /* 0x008fe40000000000 */
[----:B------:R-:W2:Y:S02]  /*08d0*/  LDS.128 R12, [R0+UR6+0x20] ;  /* 0x00002006000c7984 */ /* 0x000ea40008000c00 */
[----:B------:R-:W-:-:S04]  /*08e0*/  FADD R21, R20, R21 ;  /* 0x0000001514157221 */ /* 0x000fc80000000000 */
[----:B------:R-:W-:-:S04]  /*08f0*/  FADD R22, R21, R22 ;  /* 0x0000001615167221 */ /* 0x000fc80000000000 */
[----:B------:R-:W-:-:S04]  /*0900*/  FADD R23, R22, R23 ;  /* 0x0000001716177221 */ /* 0x000fc80000000000 */
[----:B0-----:R-:W-:Y:S02]  /*0910*/  FADD R16, R23, R16 ;  /* 0x0000001017107221 */ /* 0x001fe40000000000 */
[----:B------:R0:W3:Y:S02]  /*0920*/  LDS.128 R20, [R0+UR6+0x30] ;  /* 0x0000300600147984 */ /* 0x0000e40008000c00 */
[----:B------:R-:W-:-:S04]  /*0930*/  FADD R17, R16, R17 ;  /* 0x0000001110117221 */ /* 0x000fc80000000000 */
[----:B------:R-:W-:Y:S01]  /*0940*/  FADD R18, R17, R18 ;  /* 0x0000001211127221 */ /* 0x000fe20000000000 */
[----:B0-----:R-:W-:-:S03]  /*0950*/  IADD3 R0, PT, PT, R0, 0x80, RZ ;  /* 0x0000008000007810 */ /* 0x001fc60007ffe0ff */
[----:B------:R-:W-:Y:S01]  /*0960*/  FADD R19, R18, R19 ;  /* 0x0000001312137221 */ /* 0x000fe20000000000 */
[----:B------:R-:W-:-:S03]  /*0970*/  ISETP.NE.AND P0, PT, R0, 0x1040, PT ;  /* 0x000010400000780c */ /* 0x000fc60003f05270 */
[----:B-1----:R-:W-:-:S04]  /*0980*/  FADD R4, R19, R4 ;  /* 0x0000000413047221 */ /* 0x002fc80000000000 */
[----:B------:R-:W-:-:S04]  /*0990*/  FADD R5, R4, R5 ;  /* 0x0000000504057221 */ /* 0x000fc80000000000 */
[----:B------:R-:W-:-:S04]  /*09a0*/  FADD R6, R5, R6 ;  /* 0x0000000605067221 */ /* 0x000fc80000000000 */
[----:B------:R-:W-:-:S04]  /*09b0*/  FADD R7, R6, R7 ;  /* 0x0000000706077221 */ /* 0x000fc80000000000 */
[----:B--2---:R-:W-:-:S04]  /*09c0*/  FADD R12, R7, R12 ;  /* 0x0000000c070c7221 */ /* 0x004fc80000000000 */
[----:B------:R-:W-:-:S04]  /*09d0*/  FADD R13, R12, R13 ;  /* 0x0000000d0c0d7221 */ /* 0x000fc80000000000 */
[----:B------:R-:W-:-:S04]  /*09e0*/  FADD R14, R13, R14 ;  /* 0x0000000e0d0e7221 */ /* 0x000fc80000000000 */
[----:B------:R-:W-:-:S04]  /*09f0*/  FADD R15, R14, R15 ;  /* 0x0000000f0e0f7221 */ /* 0x000fc80000000000 */
[----:B---3--:R-:W-:-:S04]  /*0a00*/  FADD R20, R15, R20 ;  /* 0x000000140f147221 */ /* 0x008fc80000000000 */
[----:B------:R-:W-:-:S04]  /*0a10*/  FADD R21, R20, R21 ;  /* 0x0000001514157221 */ /* 0x000fc80000000000 */
[----:B------:R-:W-:-:S04]  /*0a20*/  FADD R22, R21, R22 ;  /* 0x0000001615167221 */ /* 0x000fc80000000000 */
[----:B------:R-:W-:Y:S01]  /*0a30*/  FADD R3, R22, R23 ;  /* 0x0000001716037221 */ /* 0x000fe20000000000 */
[----:B------:R-:W-:Y:S06]  /*0a40*/  @P0 BRA `(.L_x_6) ;  /* 0xfffffffc00540947 */ /* 0x000fec000383ffff */
[----:B------:R-:W0:Y:S02]  /*0a50*/  LDCU UR4, c[0x0][0x390] ;  /* 0x00007200ff0477ac */ /* 0x000e240008000800 */
[----:B0-----:R-:W-:-:S06]  /*0a60*/  UIMAD UR4, UR4, UR7, -0x1 ;  /* 0xffffffff040474a4 */ /* 0x001fcc000f8e0207 */
[----:B------:R-:W-:-:S04]  /*0a70*/  I2FP.F32.S32 R0, UR4 ;  /* 0x0000000400007c45 */ /* 0x000fc80008201400 */
[----:B------:R-:W0:Y:S08]  /*0a80*/  MUFU.RCP R5, R0 ;  /* 0x0000000000057308 */ /* 0x000e300000001000 */
[----:B------:R-:W1:Y:S01]  /*0a90*/  FCHK P0, R3, R0 ;  /* 0x0000000003007302 */ /* 0x000e620000000000 */
[----:B0-----:R-:W-:-:S04]  /*0aa0*/  FFMA R2, -R0, R5, 1 ;  /* 0x3f80000000027423 */ /* 0x001fc80000000105 */
[----:B------:R-:W-:-:S04]  /*0ab0*/  FFMA R2, R5, R2, R5 ;  /* 0x0000000205027223 */ /* 0x000fc80000000005 */
[----:B------:R-:W-:-:S04]  /*0ac0*/  FFMA R5, R3, R2, RZ ;  /* 0x0000000203057223 */ /* 0x000fc800000000ff */
[----:B------:R-:W-:-:S04]  /*0ad0*/  FFMA R4, -R0, R5, R3 ;  /* 0x0000000500047223 */ /* 0x000fc80000000103 */
[----:B------:R-:W-:Y:S01]  /*0ae0*/  FFMA R5, R2, R4, R5 ;  /* 0x0000000402057223 */ /* 0x000fe20000000005 */
[----:B-1----:R-:W-:Y:S06]  /*0af0*/  @!P0 BRA `(.L_x_7) ;  /* 0x00000000000c8947 */ /* 0x002fec0003800000 */
[----:B------:R-:W-:-:S07]  /*0b00*/  MOV R2, 0xb20 ;  /* 0x00000b2000027802 */ /* 0x000fce0000000f00 */
[----:B------:R-:W-:Y:S05]  /*0b10*/  CALL.REL.NOINC `($__internal_0_$__cuda_sm3x_div_rn_noftz_f32_slowpath) ;  /* 0x00000000000c7944 */ /* 0x000fea0003c00000 */
[----:B------:R-:W-:-:S07]  /*0b20*/  MOV R5, R0 ;  /* 0x0000000000057202 */ /* 0x000fce0000000f00 */
.L_x_7:
[----:B------:R-:W-:Y:S01]  /*0b30*/  STG.E desc[UR8][R8.64], R5 ;  /* 0x0000000508007986 */ /* 0x000fe2000c101908 */
[----:B------:R-:W-:Y:S05]  /*0b40*/  EXIT ;  /* 0x000000000000794d */ /* 0x000fea0003800000 */
        .weak           $__internal_0_$__cuda_sm3x_div_rn_noftz_f32_slowpath
        .type           $__internal_0_$__cuda_sm3x_div_rn_noftz_f32_slowpath,@function
        .size           $__internal_0_$__cuda_sm3x_div_rn_noftz_f32_slowpath,(.L_x_97 - $__internal_0_$__cuda_sm3x_div_rn_noftz_f32_slowpath)
$__internal_0_$__cuda_sm3x_div_rn_noftz_f32_slowpath:
[----:B------:R-:W-:Y:S02]  /*0b50*/  SHF.R.U32.HI R5, RZ, 0x17, R0 ;  /* 0x00000017ff057819 */ /* 0x000fe40000011600 */
[----:B------:R-:W-:Y:S02]  /*0b60*/  SHF.R.U32.HI R4, RZ, 0x17, R3 ;  /* 0x00000017ff047819 */ /* 0x000fe40000011603 */
[----:B------:R-:W-:Y:S02]  /*0b70*/  LOP3.LUT R5, R5, 0xff, RZ, 0xc0, !PT ;  /* 0x000000ff05057812 */ /* 0x000fe400078ec0ff */
[----:B------:R-:W-:Y:S02]  /*0b80*/  LOP3.LUT R12, R4, 0xff, RZ, 0xc0, !PT ;  /* 0x000000ff040c7812 */ /* 0x000fe400078ec0ff */
[----:B------:R-:W-:Y:S01]  /*0b90*/  MOV R4, R3 ;  /* 0x0000000300047202 */ /* 0x000fe20000000f00 */
[----:B------:R-:W-:Y:S01]  /*0ba0*/  VIADD R10, R5, 0xffffffff ;  /* 0xffffffff050a7836 */ /* 0x000fe20000000000 */
[----:B------:R-:W-:-:S02]  /*0bb0*/  IADD3 R11, PT, PT, R12, -0x1, RZ ;  /* 0xffffffff0c0b7810 */ /* 0x000fc40007ffe0ff */
[----:B------:R-:W-:Y:S02]  /*0bc0*/  MOV R7, R0 ;  /* 0x0000000000077202 */ /* 0x000fe40000000f00 */
[----:B------:R-:W-:-:S04]  /*0bd0*/  ISETP.GT.U32.AND P0, PT, R10, 0xfd, PT ;  /* 0x000000fd0a00780c */ /* 0x000fc80003f04070 */
[----:B------:R-:W-:-:S13]  /*0be0*/  ISETP.GT.U32.OR P0, PT, R11, 0xfd, P0 ;  /* 0x000000fd0b00780c */ /* 0x000fda0000704470 */
[----:B------:R-:W-:Y:S01]  /*0bf0*/  @!P0 MOV R6, RZ ;  /* 0x000000ff00068202 */ /* 0x000fe20000000f00 */
[----:B------:R-:W-:Y:S06]  /*0c00*/  @!P0 BRA `(.L_x_8) ;  /* 0x00000000005c8947 */ /* 0x000fec0003800000 */
[----:B------:R-:W-:Y:S02]  /*0c10*/  FSETP.GTU.FTZ.AND P0, PT, |R3|, +INF , PT ;  /* 0x7f8000000300780b */ /* 0x000fe40003f1c200 */
[----:B------:R-:W-:-:S04]  /*0c20*/  FSETP.GTU.FTZ.AND P1, PT, |R0|, +INF , PT ;  /* 0x7f8000000000780b */ /* 0x000fc80003f3c200 */
[----:B------:R-:W-:-:S13]  /*0c30*/  PLOP3.LUT P0, PT, P0, P1, PT, 0xf8, 0x8f ;  /* 0x00000000008f781c */ /* 0x000fda0000703f70 */
[----:B------:R-:W-:Y:S05]  /*0c40*/  @P0 BRA `(.L_x_9) ;  /* 0x0000000400440947 */ /* 0x000fea0003800000 */
[----:B------:R-:W-:-:S13]  /*0c50*/  LOP3.LUT P0, RZ, R7, 0x7fffffff, R4, 0xc8, !PT ;  /* 0x7fffffff07ff7812 */ /* 0x000fda000780c804 */
[----:B------:R-:W-:Y:S05]  /*0c60*/  @!P0 BRA `(.L_x_10) ;  /* 0x0000000400348947 */ /* 0x000fea0003800000 */
[C---:B------:R-:W-:Y:S02]  /*0c70*/  FSETP.NEU.FTZ.AND P2, PT, |R3|.reuse, +INF , PT ;  /* 0x7f8000000300780b */ /* 0x040fe40003f5d200 */
[----:B------:R-:W-:Y:S02]  /*0c80*/  FSETP.NEU.FTZ.AND P1, PT, |R0|, +INF , PT ;  /* 0x7f8000000000780b */ /* 0x000fe40003f3d200 */
[----:B------:R-:W-:-:S11]  /*0c90*/  FSETP.NEU.FTZ.AND P0, PT, |R3|, +INF , PT ;  /* 0x7f8000000300780b */ /* 0x000fd60003f1d200 */
[----:B------:R-:W-:Y:S05]  /*0ca0*/  @!P1 BRA !P2, `(.L_x_10) ;  /* 0x0000000400249947 */ /* 0x000fea0005000000 */
[----:B------:R-:W-:-:S04]  /*0cb0*/  LOP3.LUT P2, RZ, R4, 0x7fffffff, RZ, 0xc0, !PT ;  /* 0x7fffffff04ff7812 */ /* 0x000fc8000784c0ff */
[----:B------:R-:W-:-:S13]  /*0cc0*/  PLOP3.LUT P1, PT, P1, P2, PT, 0x2f, 0xf2 ;  /* 0x0000000000f2781c */ /* 0x000fda0000f24577 */
[----:B------:R-:W-:Y:S05]  /*0cd0*/  @P1 BRA `(.L_x_11) ;  /* 0x0000000400101947 */ /* 0x000fea0003800000 */
[----:B------:R-:W-:-:S04]  /*0ce0*/  LOP3.LUT P1, RZ, R7, 0x7fffffff, RZ, 0xc0, !PT ;  /* 0x7fffffff07ff7812 */ /* 0x000fc8000782c0ff */
[----:B------:R-:W-:-:S13]  /*0cf0*/  PLOP3.LUT P0, PT, P0, P1, PT, 0x2f, 0xf2 ;  /* 0x0000000000f2781c */ /* 0x000fda0000702577 */
[----:B------:R-:W-:Y:S05]  /*0d00*/  @P0 BRA `(.L_x_12) ;  /* 0x0000000000f80947 */ /* 0x000fea0003800000 */
[----:B------:R-:W-:Y:S02]  /*0d10*/  ISETP.GE.AND P0, PT, R11, RZ, PT ;  /* 0x000000ff0b00720c */ /* 0x000fe40003f06270 */
[----:B------:R-:W-:-:S11]  /*0d20*/  ISETP.GE.AND P1, PT, R10, RZ, PT ;  /* 0x000000ff0a00720c */ /* 0x000fd60003f26270 */
[----:B------:R-:W-:Y:S01]  /*0d30*/  @P0 MOV R6, RZ ;  /* 0x000000ff00060202 */ /* 0x000fe20000000f00 */
[----:B------:R-:W-:Y:S01]  /*0d40*/  @!P0 FFMA R4, R3, 1.84467440737095516160e+19, RZ ;  /* 0x5f80000003048823 */ /* 0x000fe200000000ff */
[----:B------:R-:W-:Y:S01]  /*0d50*/  @!P0 MOV R6, 0xffffffc0 ;  /* 0xffffffc000068802 */ /* 0x000fe20000000f00 */
[----:B------:R-:W-:-:S03]  /*0d60*/  @!P1 FFMA R7, R0, 1.84467440737095516160e+19, RZ ;  /* 0x5f80000000079823 */ /* 0x000fc600000000ff */
[----:B------:R-:W-:-:S07]  /*0d70*/  @!P1 IADD3 R6, PT, PT, R6, 0x40, RZ ;  /* 0x0000004006069810 */ /* 0x000fce0007ffe0ff */
.L_x_8:
[----:B------:R-:W-:Y:S01]  /*0d80*/  LEA R0, R5, 0xc0800000, 0x17 ;  /* 0xc080000005007811 */ /* 0x000fe200078eb8ff */
[----:B------:R-:W-:-:S03]  /*0d90*/  VIADD R3, R12, 0xffffff81 ;  /* 0xffffff810c037836 */ /* 0x000fc60000000000 */
[----:B------:R-:W-:Y:S01]  /*0da0*/  IADD3 R7, PT, PT, -R0, R7, RZ ;  /* 0x0000000700077210 */ /* 0x000fe20007ffe1ff */
[C---:B------:R-:W-:Y:S01]  /*0db0*/  IMAD R0, R3.reuse, -0x800000, R4 ;  /* 0xff80000003007824 */ /* 0x040fe200078e0204 */
[----:B------:R-:W-:Y:S02]  /*0dc0*/  IADD3 R5, PT, PT, R3, 0x7f, -R5 ;  /* 0x0000007f03057810 */ /* 0x000fe40007ffe805 */
[----:B------:R-:W0:Y:S01]  /*0dd0*/  MUFU.RCP R10, R7 ;  /* 0x00000007000a7308 */ /* 0x000e220000001000 */
[----:B------:R-:W-:Y:S01]  /*0de0*/  FADD.FTZ R11, -R7, -RZ ;  /* 0x800000ff070b7221 */ /* 0x000fe20000010100 */
[----:B------:R-:W-:-:S03]  /*0df0*/  IADD3 R5, PT, PT, R5, R6, RZ ;  /* 0x0000000605057210 */ /* 0x000fc60007ffe0ff */
[----:B0-----:R-:W-:-:S04]  /*0e00*/  FFMA R13, R10, R11, 1 ;  /* 0x3f8000000a0d7423 */ /* 0x001fc8000000000b */
[----:B------:R-:W-:-:S04]  /*0e10*/  FFMA R15, R10, R13, R10 ;  /* 0x0000000d0a0f7223 */ /* 0x000fc8000000000a */
[----:B------:R-:W-:-:S04]  /*0e20*/  FFMA R4, R0, R15, RZ ;  /* 0x0000000f00047223 */ /* 0x000fc800000000ff */
[----:B------:R-:W-:-:S04]  /*0e30*/  FFMA R13, R11, R4, R0 ;  /* 0x000000040b0d7223 */ /* 0x000fc80000000000 */
[----:B------:R-:W-:-:S04]  /*0e40*/  FFMA R4, R15, R13, R4 ;  /* 0x0000000d0f047223 */ /* 0x000fc80000000004 */
[----:B------:R-:W-:-:S04]  /*0e50*/  FFMA R11, R11, R4, R0 ;  /* 0x000000040b0b7223 */ /* 0x000fc80000000000 */
[----:B------:R-:W-:-:S05]  /*0e60*/  FFMA R0, R15, R11, R4 ;  /* 0x0000000b0f007223 */ /* 0x000fca0000000004 */
[----:B------:R-:W-:-:S04]  /*0e70*/  SHF.R.U32.HI R3, RZ, 0x17, R0 ;  /* 0x00000017ff037819 */ /* 0x000fc80000011600 */
[----:B------:R-:W-:-:S04]  /*0e80*/  LOP3.LUT R3, R3, 0xff, RZ, 0xc0, !PT ;  /* 0x000000ff03037812 */ /* 0x000fc800078ec0ff */
[----:B------:R-:W-:-:S04]  /*0e90*/  IADD3 R7, PT, PT, R3, R5, RZ ;  /* 0x0000000503077210 */ /* 0x000fc80007ffe0ff */
[----:B------:R-:W-:-:S04]  /*0ea0*/  IADD3 R3, PT, PT, R7, -0x1, RZ ;  /* 0xffffffff07037810 */ /* 0x000fc80007ffe0ff */
[----:B------:R-:W-:-:S13]  /*0eb0*/  ISETP.GE.U32.AND P0, PT, R3, 0xfe, PT ;  /* 0x000000fe0300780c */ /* 0x000fda0003f06070 */
[----:B------:R-:W-:Y:S05]  /*0ec0*/  @!P0 BRA `(.L_x_13) ;  /* 0x0000000000808947 */ /* 0x000fea0003800000 */
[----:B------:R-:W-:-:S13]  /*0ed0*/  ISETP.GT.AND P0, PT, R7, 0xfe, PT ;  /* 0x000000fe0700780c */ /* 0x000fda0003f04270 */
[----:B------:R-:W-:Y:S05]  /*0ee0*/  @P0 BRA `(.L_x_14) ;  /* 0x00000000006c0947 */ /* 0x000fea0003800000 */
[----:B------:R-:W-:-:S13]  /*0ef0*/  ISETP.GE.AND P0, PT, R7, 0x1, PT ;  /* 0x000000010700780c */ /* 0x000fda0003f06270 */
[----:B------:R-:W-:Y:S05]  /*0f00*/  @P0 BRA `(.L_x_15) ;  /* 0x0000000000980947 */ /* 0x000fea0003800000 */
[----:B------:R-:W-:Y:S02]  /*0f10*/  ISETP.GE.AND P0, PT, R7, -0x18, PT ;  /* 0xffffffe80700780c */ /* 0x000fe40003f06270 */
[----:B------:R-:W-:-:S11]  /*0f20*/  LOP3.LUT R0, R0, 0x80000000, RZ, 0xc0, !PT ;  /* 0x8000000000007812 */ /* 0x000fd600078ec0ff */
[----:B------:R-:W-:Y:S05]  /*0f30*/  @!P0 BRA `(.L_x_15) ;  /* 0x00000000008c8947 */ /* 0x000fea0003800000 */
[-CC-:B------:R-:W-:Y:S01]  /*0f40*/  FFMA.RZ R3, R15, R11.reuse, R4.reuse ;  /* 0x0000000b0f037223 */ /* 0x180fe2000000c004 */
[C---:B------:R-:W-:Y:S02]  /*0f50*/  IADD3 R6, PT, PT, R7.reuse, 0x20, RZ ;  /* 0x0000002007067810 */ /* 0x040fe40007ffe0ff */
[----:B------:R-:W-:Y:S02]  /*0f60*/  ISETP.NE.AND P2, PT, R7, RZ, PT ;  /* 0x000000ff0700720c */ /* 0x000fe40003f45270 */
[----:B------:R-:W-:Y:S01]  /*0f70*/  LOP3.LUT R5, R3, 0x7fffff, RZ, 0xc0, !PT ;  /* 0x007fffff03057812 */ /* 0x000fe200078ec0ff */
[CCC-:B------:R-:W-:Y:S01]  /*0f80*/  FFMA.RP R3, R15.reuse, R11.reuse, R4.reuse ;  /* 0x0000000b0f037223 */ /* 0x1c0fe20000008004 */
[----:B------:R-:W-:Y:S01]  /*0f90*/  FFMA.RM R4, R15, R11, R4 ;  /* 0x0000000b0f047223 */ /* 0x000fe20000004004 */
[----:B------:R-:W-:Y:S02]  /*0fa0*/  ISETP.NE.AND P1, PT, R7, RZ, PT ;  /* 0x000000ff0700720c */ /* 0x000fe40003f25270 */
[----:B------:R-:W-:-:S02]  /*0fb0*/  LOP3.LUT R5, R5, 0x800000, RZ, 0xfc, !PT ;  /* 0x0080000005057812 */ /* 0x000fc400078efcff */
[----:B------:R-:W-:Y:S02]  /*0fc0*/  IADD3 R7, PT, PT, -R7, RZ, RZ ;  /* 0x000000ff07077210 */ /* 0x000fe40007ffe1ff */
[----:B------:R-:W-:Y:S02]  /*0fd0*/  SHF.L.U32 R6, R5, R6, RZ ;  /* 0x0000000605067219 */ /* 0x000fe400000006ff */
[----:B------:R-:W-:Y:S02]  /*0fe0*/  FSETP.NEU.FTZ.AND P0, PT, R3, R4, PT ;  /* 0x000000040300720b */ /* 0x000fe40003f1d000 */
[----:B------:R-:W-:Y:S02]  /*0ff0*/  SEL R4, R7, RZ, P2 ;  /* 0x000000ff07047207 */ /* 0x000fe40001000000 */
[----:B------:R-:W-:Y:S02]  /*1000*/  ISETP.NE.AND P1, PT, R6, RZ, P1 ;  /* 0x000000ff0600720c */ /* 0x000fe40000f25270 */
[----:B------:R-:W-:-:S02]  /*1010*/  SHF.R.U32.HI R4, RZ, R4, R5 ;  /* 0x00000004ff047219 */ /* 0x000fc40000011605 */
[----:B------:R-:W-:Y:S02]  /*1020*/  PLOP3.LUT P0, PT, P0, P1, PT, 0xf8, 0x8f ;  /* 0x00000000008f781c */ /* 0x000fe40000703f70 */
[----:B------:R-:W-:Y:S02]  /*1030*/  SHF.R.U32.HI R6, RZ, 0x1, R4 ;  /* 0x00000001ff067819 */ /* 0x000fe40000011604 */
[----:B------:R-:W-:-:S04]  /*1040*/  SEL R3, RZ, 0x1, !P0 ;  /* 0x00000001ff037807 */ /* 0x000fc80004000000 */
[----:B------:R-:W-:-:S04]  /*1050*/  LOP3.LUT R3, R3, 0x1, R6, 0xf8, !PT ;  /* 0x0000000103037812 */ /* 0x000fc800078ef806 */
[----:B------:R-:W-:-:S04]  /*1060*/  LOP3.LUT R3, R3, R4, RZ, 0xc0, !PT ;  /* 0x0000000403037212 */ /* 0x000fc800078ec0ff */
[----:B------:R-:W-:-:S04]  /*1070*/  IADD3 R3, PT, PT, R6, R3, RZ ;  /* 0x0000000306037210 */ /* 0x000fc80007ffe0ff */
[----:B------:R-:W-:Y:S01]  /*1080*/  LOP3.LUT R0, R3, R0, RZ, 0xfc, !PT ;  /* 0x0000000003007212 */ /* 0x000fe200078efcff */
[----:B------:R-:W-:Y:S06]  /*1090*/  BRA `(.L_x_15) ;  /* 0x0000000000347947 */ /* 0x000fec0003800000 */
.L_x_14:
[----:B------:R-:W-:-:S04]  /*10a0*/  LOP3.LUT R0, R0, 0x80000000, RZ, 0xc0, !PT ;  /* 0x8000000000007812 */ /* 0x000fc800078ec0ff */
[----:B------:R-:W-:Y:S01]  /*10b0*/  LOP3.LUT R0, R0, 0x7f800000, RZ, 0xfc, !PT ;  /* 0x7f80000000007812 */ /* 0x000fe200078efcff */
[----:B------:R-:W-:Y:S06]  /*10c0*/  BRA `(.L_x_15) ;  /* 0x0000000000287947 */ /* 0x000fec0003800000 */
.L_x_13:
[----:B------:R-:W-:Y:S01]  /*10d0*/  LEA R0, R5, R0, 0x17 ;  /* 0x0000000005007211 */ /* 0x000fe200078eb8ff */
[----:B------:R-:W-:Y:S06]  /*10e0*/  BRA `(.L_x_15) ;  /* 0x0000000000207947 */ /* 0x000fec0003800000 */
.L_x_12:
[----:B------:R-:W-:-:S04]  /*10f0*/  LOP3.LUT R0, R7, 0x80000000, R4, 0x48, !PT ;  /* 0x8000000007007812 */ /* 0x000fc800078e4804 */
[----:B------:R-:W-:Y:S01]  /*1100*/  LOP3.LUT R0, R0, 0x7f800000, RZ, 0xfc, !PT ;  /* 0x7f80000000007812 */ /* 0x000fe200078efcff */
[----:B------:R-:W-:Y:S06]  /*1110*/  BRA `(.L_x_15) ;  /* 0x0000000000147947 */ /* 0x000fec0003800000 */
.L_x_11:
[----:B------:R-:W-:Y:S01]  /*1120*/  LOP3.LUT R0, R7, 0x80000000, R4, 0x48, !PT ;  /* 0x8000000007007812 */ /* 0x000fe200078e4804 */
[----:B------:R-:W-:Y:S06]  /*1130*/  BRA `(.L_x_15) ;  /* 0x00000000000c7947 */ /* 0x000fec0003800000 */
.L_x_10:
[----:B------:R-:W0:Y:S01]  /*1140*/  MUFU.RSQ R0, -QNAN ;  /* 0xffc0000000007908 */ /* 0x000e220000001400 */
[----:B------:R-:W-:Y:S05]  /*1150*/  BRA `(.L_x_15) ;  /* 0x0000000000047947 */ /* 0x000fea0003800000 */
.L_x_9:
[----:B------:R-:W-:-:S07]  /*1160*/  FADD.FTZ R0, R3, R0 ;  /* 0x0000000003007221 */ /* 0x000fce0000010000 */
.L_x_15:
[----:B------:R-:W-:-:S04]  /*1170*/  HFMA2 R3, -RZ, RZ, 0, 0 ;  /* 0x00000000ff037431 */ /* 0x000fc800000001ff */
[----:B0-----:R-:W-:Y:S05]  /*1180*/  RET.REL.NODEC R2 `(fast_variance_kernel) ;  /* 0xffffffec029c7950 */ /* 0x001fea0003c3ffff */
.L_x_16:
[----:B------:R-:W-:-:S00]  /*1190*/  BRA `(.L_x_16) ;  /* 0xfffffffc00fc7947 */ /* 0x000fc0000383ffff */
[----:B------:R-:W-:-:S00]  /*11a0*/  NOP ;  /* 0x0000000000007918 */ /* 0x000fc00000000000 */
        /* <DEDUP_REMOVED lines=13> */
.L_x_97:


//--------------------- .text.fast_mean_kernel    --------------------------
	.section	.text.fast_mean_kernel,"ax",@progbits
	.align	128
        .global         fast_mean_kernel
        .type           fast_mean_kernel,@function
        .size           fast_mean_kernel,(.L_x_98 - fast_mean_kernel)
        .other          fast_mean_kernel,@"STO_CUDA_ENTRY STV_DEFAULT"
fast_mean_kernel:
.text.fast_mean_kernel:
[----:B------:R-:W-:Y:S01]  /*0000*/  LDC R1, c[0x0][0x37c] ;  /* 0x0000df00ff017b82 */ /* 0x000fe20000000800 */
[----:B------:R-:W0:Y:S07]  /*0010*/  S2R R0, SR_TID.X ;  /* 0x0000000000007919 */ /* 0x000e2e0000002100 */
[----:B------:R-:W1:Y:S01]  /*0020*/  S2UR UR6, SR_CgaCtaId ;  /* 0x00000000000679c3 */ /* 0x000e620000008800 */
[----:B------:R-:W2:Y:S01]  /*0030*/  LDCU UR5, c[0x0][0x388] ;  /* 0x00007100ff0577ac */ /* 0x000ea20008000800 */
[----:B------:R-:W3:Y:S01]  /*0040*/  S2R R8, SR_CTAID.X ;  /* 0x0000000000087919 */ /* 0x000ee20000002500 */
[----:B------:R-:W2:Y:S01]  /*0050*/  LDCU UR10, c[0x0][0x390] ;  /* 0x00007200ff0a77ac */ /* 0x000ea20008000800 */
[----:B------:R-:W-:Y:S01]  /*0060*/  UMOV UR4, 0x400 ;  /* 0x0000040000047882 */ /* 0x000fe20000000000 */
[----:B------:R-:W4:Y:S01]  /*0070*/  LDCU.64 UR16, c[0x0][0x358] ;  /* 0x00006b00ff1077ac */ /* 0x000f220008000a00 */
[----:B--2---:R-:W-:-:S02]  /*0080*/  UISETP.LT.AND UP0, UPT, UR5, UR10, UPT ;  /* 0x0000000a0500728c */ /* 0x004fc4000bf01270 */
[----:B-1----:R-:W-:Y:S02]  /*0090*/  ULEA UR6, UR6, UR4, 0x18 ;  /* 0x0000000406067291 */ /* 0x002fe4000f8ec0ff */
[----:B------:R-:W-:-:S04]  /*00a0*/  USEL UR4, UR5, UR10, UP0 ;  /* 0x0000000a05047287 */ /* 0x000fc80008000000 */
[----:B0-----:R-:W-:Y:S01]  /*00b0*/  LEA R4, R0, UR6, 0x2 ;  /* 0x0000000600047c11 */ /* 0x001fe2000f8e10ff */
[----:B------:R-:W-:-:S04]  /*00c0*/  UISETP.GE.AND UP0, UPT, UR4, 0x1, UPT ;  /* 0x000000010400788c */ /* 0x000fc8000bf06270 */
[----:B------:R0:W-:Y:S05]  /*00d0*/  STS [R4], RZ ;  /* 0x000000ff04007388 */ /* 0x0001ea0000000800 */
[----:B---34-:R-:W-:Y:S05]  /*00e0*/  BRA.U !UP0, `(.L_x_17) ;  /* 0x0000000d08647547 */ /* 0x018fea000b800000 */
[----:B------:R-:W1:Y:S01]  /*00f0*/  LDCU.64 UR8, c[0x0][0x380] ;  /* 0x00007000ff0877ac */ /* 0x000e620008000a00 */
[----:B------:R-:W-:Y:S01]  /*0100*/  IMAD.MOV.U32 R7, RZ, RZ, RZ ;  /* 0x000000ffff077224 */ /* 0x000fe200078e00ff */
[----:B------:R-:W-:-:S04]  /*0110*/  UIADD3 UR4, UPT, UPT, UR10, -0x1, URZ ;  /* 0xffffffff0a047890 */ /* 0x000fc8000fffe0ff */
[----:B------:R-:W-:-:S04]  /*0120*/  ULEA.HI UR4, UR4, 0x1, URZ, 0x16 ;  /* 0x0000000104047891 */ /* 0x000fc8000f8fb0ff */
[----:B------:R-:W-:Y:S02]  /*0130*/  ULOP3.LUT UR12, UR4, 0xf, URZ, 0xc0, !UPT ;  /* 0x0000000f040c7892 */ /* 0x000fe4000f8ec0ff */
[----:B------:R-:W-:Y:S02]  /*0140*/  ULOP3.LUT UR13, UR4, 0x7, URZ, 0xc0, !UPT ;  /* 0x00000007040d7892 */ /* 0x000fe4000f8ec0ff */
[----:B------:R-:W-:Y:S02]  /*0150*/  ULOP3.LUT UR14, UR4, 0x3, URZ, 0xc0, !UPT ;  /* 0x00000003040e7892 */ /* 0x000fe4000f8ec0ff */
[----:B------:R-:W-:Y:S02]  /*0160*/  ULOP3.LUT UR4, UR4, 0x7ffff0, URZ, 0xc0, !UPT ;  /* 0x007ffff004047892 */ /* 0x000fe4000f8ec0ff */
[----:B-1----:R-:W-:Y:S02]  /*0170*/  UIADD3 UR8, UP0, UPT, UR8, 0x8000, URZ ;  /* 0x0000800008087890 */ /* 0x002fe4000ff1e0ff */
[----:B------:R-:W-:-:S02]  /*0180*/  UIADD3 UR5, UPT, UPT, UR12, -0x1, URZ ;  /* 0xffffffff0c057890 */ /* 0x000fc4000fffe0ff */
[----:B------:R-:W-:Y:S02]  /*0190*/  UIADD3 UR7, UPT, UPT, UR13, -0x1, URZ ;  /* 0xffffffff0d077890 */ /* 0x000fe4000fffe0ff */
[----:B------:R-:W-:Y:S02]  /*01a0*/  UIADD3.X UR9, UPT, UPT, URZ, UR9, URZ, UP0, !UPT ;  /* 0x00000009ff097290 */ /* 0x000fe400087fe4ff */
[----:B------:R-:W-:Y:S02]  /*01b0*/  UIADD3 UR11, UPT, UPT, -UR4, URZ, URZ ;  /* 0x000000ff040b7290 */ /* 0x000fe4000fffe1ff */
[----:B------:R-:W-:Y:S02]  /*01c0*/  UISETP.GE.U32.AND UP0, UPT, UR5, 0x7, UPT ;  /* 0x000000070500788c */ /* 0x000fe4000bf06070 */
[----:B------:R-:W-:Y:S01]  /*01d0*/  UISETP.GE.U32.AND UP1, UPT, UR7, 0x3, UPT ;  /* 0x000000030700788c */ /* 0x000fe2000bf26070 */
[----:B------:R-:W-:-:S10]  /*01e0*/  UMOV UR4, URZ ;  /* 0x000000ff00047c82 */ /* 0x000fd40008000000 */
.L_x_29:
[----:B-123--:R-:W1:Y:S01]  /*01f0*/  LDC.64 R2, c[0x0][0x388] ;  /* 0x0000e200ff027b82 */ /* 0x00ee620000000a00 */
[----:B------:R-:W2:Y:S01]  /*0200*/  LDCU UR10, c[0x0][0x390] ;  /* 0x00007200ff0a77ac */ /* 0x000ea20008000800 */
[----:B------:R-:W-:Y:S01]  /*0210*/  UMOV UR5, URZ ;  /* 0x000000ff00057c82 */ /* 0x000fe20008000000 */
[----:B--2---:R-:W-:Y:S01]  /*0220*/  UISETP.GE.U32.AND UP2, UPT, UR10, 0x3c01, UPT ;  /* 0x00003c010a00788c */ /* 0x004fe2000bf46070 */
[----:B-1----:R-:W-:Y:S01]  /*0230*/  IMAD R5, R3, UR4, R8 ;  /* 0x0000000403057c24 */ /* 0x002fe2000f8e0208 */
[----:B------:R-:W-:-:S03]  /*0240*/  UIADD3 UR4, UPT, UPT, UR4, 0x1, URZ ;  /* 0x0000000104047890 */ /* 0x000fc6000fffe0ff */
[----:B------:R-:W-:-:S03]  /*0250*/  IMAD R5, R5, UR10, R0 ;  /* 0x0000000a05057c24 */ /* 0x000fc6000f8e0200 */
[----:B------:R-:W-:Y:S01]  /*0260*/  ISETP.NE.AND P0, PT, R2, UR4, PT ;  /* 0x0000000402007c0c */ /* 0x000fe2000bf05270 */
[----:B------:R-:W-:-:S12]  /*0270*/  BRA.U !UP2, `(.L_x_18) ;  /* 0x000000050a5c7547 */ /* 0x000fd8000b800000 */
[----:B------:R-:W-:Y:S01]  /*0280*/  IMAD.MOV.U32 R9, RZ, RZ, R5 ;  /* 0x000000ffff097224 */ /* 0x000fe200078e0005 */
[----:B------:R-:W-:Y:S01]  /*0290*/  MOV R6, R0 ;  /* 0x0000000000067202 */ /* 0x000fe20000000f00 */
[----:B------:R-:W1:Y:S01]  /*02a0*/  LDCU UR10, c[0x0][0x390] ;  /* 0x00007200ff0a77ac */ /* 0x000e620008000800 */
[----:B------:R-:W-:Y:S01]  /*02b0*/  UMOV UR5, 0x2000 ;  /* 0x0000200000057882 */ /* 0x000fe20000000000 */
[----:B------:R-:W-:-:S05]  /*02c0*/  UMOV UR7, UR11 ;  /* 0x0000000b00077c82 */ /* 0x000fca0008000000 */
.L_x_19:
[C---:B------:R-:W-:Y:S01]  /*02d0*/  VIADD R10, R6.reuse, 0x400 ;  /* 0x00000400060a7836 */ /* 0x040fe20000000000 */
[C---:B-1----:R-:W-:Y:S01]  /*02e0*/  ISETP.GE.AND P3, PT, R6.reuse, UR10, PT ;  /* 0x0000000a06007c0c */ /* 0x042fe2000bf66270 */
[----:B------:R-:W-:Y:S01]  /*02f0*/  VIADD R11, R6, 0x800 ;  /* 0x00000800060b7836 */ /* 0x000fe20000000000 */
[----:B------:R-:W-:Y:S01]  /*0300*/  MOV R2, UR8 ;  /* 0x0000000800027c02 */ /* 0x000fe20008000f00 */
[----:B------:R-:W-:Y:S01]  /*0310*/  IMAD.U32 R3, RZ, RZ, UR9 ;  /* 0x00000009ff037e24 */ /* 0x000fe2000f8e00ff */
[----:B------:R-:W-:Y:S02]  /*0320*/  ISETP.GE.AND P4, PT, R10, UR10, PT ;  /* 0x0000000a0a007c0c */ /* 0x000fe4000bf86270 */
[----:B------:R-:W-:Y:S01]  /*0330*/  ISETP.GE.AND P1, PT, R11, UR10, PT ;  /* 0x0000000a0b007c0c */ /* 0x000fe2000bf26270 */
[C---:B------:R-:W-:Y:S01]  /*0340*/  VIADD R11, R6.reuse, 0xc00 ;  /* 0x00000c00060b7836 */ /* 0x040fe20000000000 */
[----:B------:R-:W-:Y:S01]  /*0350*/  IADD3 R12, PT, PT, R6, 0x1000, RZ ;  /* 0x00001000060c7810 */ /* 0x000fe20007ffe0ff */
[----:B------:R-:W-:-:S03]  /*0360*/  IMAD.WIDE R2, R9, 0x4, R2 ;  /* 0x0000000409027825 */ /* 0x000fc600078e0202 */
[----:B------:R-:W-:Y:S02]  /*0370*/  ISETP.GE.AND P2, PT, R11, UR10, PT ;  /* 0x0000000a0b007c0c */ /* 0x000fe4000bf46270 */
[----:B------:R-:W-:Y:S01]  /*0380*/  CS2R R10, SRZ ;  /* 0x00000000000a7805 */ /* 0x000fe2000001ff00 */
[----:B------:R-:W-:-:S05]  /*0390*/  VIADD R13, R6, 0x1400 ;  /* 0x00001400060d7836 */ /* 0x000fca0000000000 */
[----:B------:R-:W2:Y:S01]  /*03a0*/  @!P3 LDG.E R10, desc[UR16][R2.64+-0x8000] ;  /* 0xff800010020ab981 */ /* 0x000ea2000c1e1900 */
[----:B------:R-:W-:-:S03]  /*03b0*/  ISETP.GE.AND P3, PT, R12, UR10, PT ;  /* 0x0000000a0c007c0c */ /* 0x000fc6000bf66270 */
[----:B------:R-:W3:Y:S01]  /*03c0*/  @!P4 LDG.E R11, desc[UR16][R2.64+-0x7000] ;  /* 0xff900010020bc981 */ /* 0x000ee2000c1e1900 */
[----:B------:R-:W-:Y:S02]  /*03d0*/  ISETP.GE.AND P4, PT, R13, UR10, PT ;  /* 0x0000000a0d007c0c */ /* 0x000fe4000bf86270 */
[----:B------:R-:W-:Y:S01]  /*03e0*/  CS2R R12, SRZ ;  /* 0x00000000000c7805 */ /* 0x000fe2000001ff00 */
[C---:B------:R-:W-:Y:S01]  /*03f0*/  VIADD R15, R6.reuse, 0x1c00 ;  /* 0x00001c00060f7836 */ /* 0x040fe20000000000 */
[----:B------:R-:W-:-:S04]  /*0400*/  IADD3 R14, PT, PT, R6, 0x1800, RZ ;  /* 0x00001800060e7810 */ /* 0x000fc80007ffe0ff */
[----:B------:R-:W4:Y:S01]  /*0410*/  @!P1 LDG.E R12, desc[UR16][R2.64+-0x6000] ;  /* 0xffa00010020c9981 */ /* 0x000f22000c1e1900 */
[----:B------:R-:W-:-:S03]  /*0420*/  ISETP.GE.AND P1, PT, R14, UR10, PT ;  /* 0x0000000a0e007c0c */ /* 0x000fc6000bf26270 */
[----:B------:R-:W5:Y:S01]  /*0430*/  @!P2 LDG.E R13, desc[UR16][R2.64+-0x5000] ;  /* 0xffb00010020da981 */ /* 0x000f62000c1e1900 */
[----:B------:R-:W-:Y:S02]  /*0440*/  ISETP.GE.AND P2, PT, R15, UR10, PT ;  /* 0x0000000a0f007c0c */ /* 0x000fe4000bf46270 */
[----:B------:R-:W-:Y:S01]  /*0450*/  CS2R R14, SRZ ;  /* 0x00000000000e7805 */ /* 0x000fe2000001ff00 */
[C---:B------:R-:W-:Y:S01]  /*0460*/  VIADD R17, R6.reuse, 0x2400 ;  /* 0x0000240006117836 */ /* 0x040fe20000000000 */
[----:B------:R-:W-:-:S04]  /*0470*/  IADD3 R16, PT, PT, R6, 0x2000, RZ ;  /* 0x0000200006107810 */ /* 0x000fc80007ffe0ff */
[----:B------:R-:W5:Y:S01]  /*0480*/  @!P3 LDG.E R14, desc[UR16][R2.64+-0x4000] ;  /* 0xffc00010020eb981 */ /* 0x000f62000c1e1900 */
        /* <DEDUP_REMOVED lines=17> */
[----:B------:R-:W-:Y:S02]  /*05a0*/  CS2R R20, SRZ ;  /* 0x0000000000147805 */ /* 0x000fe4000001ff00 */
[----:B------:R-:W-:-:S04]  /*05b0*/  IADD3 R22, PT, PT, R6, 0x3800, RZ ;  /* 0x0000380006167810 */ /* 0x000fc80007ffe0ff */
[----:B------:R-:W5:Y:S01]  /*05c0*/  @!P1 LDG.E R20, desc[UR16][R2.64+0x2000] ;  /* 0x0020001002149981 */ /* 0x000f62000c1e1900 */
[----:B------:R-:W-:Y:S01]  /*05d0*/  ISETP.GE.AND P1, PT, R22, UR10, PT ;  /* 0x0000000a16007c0c */ /* 0x000fe2000bf26270 */
[----:B------:R-:W-:Y:S02]  /*05e0*/  HFMA2 R22, -RZ, RZ, 0, 0 ;  /* 0x00000000ff167431 */ /* 0x000fe400000001ff */
[----:B------:R-:W-:Y:S01]  /*05f0*/  VIADD R23, R6, 0x3c00 ;  /* 0x00003c0006177836 */ /* 0x000fe20000000000 */
[----:B------:R-:W5:Y:S01]  /*0600*/  @!P2 LDG.E R21, desc[UR16][R2.64+0x3000] ;  /* 0x003000100215a981 */ /* 0x000f62000c1e1900 */
[----:B------:R-:W-:-:S03]  /*0610*/  CS2R R24, SRZ ;  /* 0x0000000000187805 */ /* 0x000fc6000001ff00 */
[----:B------:R-:W-:Y:S01]  /*0620*/  ISETP.GE.AND P2, PT, R23, UR10, PT ;  /* 0x0000000a17007c0c */ /* 0x000fe2000bf46270 */
[----:B------:R-:W5:Y:S01]  /*0630*/  @!P3 LDG.E R22, desc[UR16][R2.64+0x4000] ;  /* 0x004000100216b981 */ /* 0x000f62000c1e1900 */
[----:B------:R-:W-:-:S03]  /*0640*/  IMAD.MOV.U32 R23, RZ, RZ, RZ ;  /* 0x000000ffff177224 */ /* 0x000fc600078e00ff */
[----:B------:R-:W5:Y:S04]  /*0650*/  @!P4 LDG.E R25, desc[UR16][R2.64+0x5000] ;  /* 0x005000100219c981 */ /* 0x000f68000c1e1900 */
[----:B------:R-:W5:Y:S04]  /*0660*/  @!P1 LDG.E R24, desc[UR16][R2.64+0x6000] ;  /* 0x0060001002189981 */ /* 0x000f68000c1e1900 */
[----:B------:R-:W5:Y:S01]  /*0670*/  @!P2 LDG.E R23, desc[UR16][R2.64+0x7000] ;  /* 0x007000100217a981 */ /* 0x000f62000c1e1900 */
[----:B------:R-:W-:Y:S01]  /*0680*/  UIADD3 UR7, UPT, UPT, UR7, 0x10, URZ ;  /* 0x0000001007077890 */ /* 0x000fe2000fffe0ff */
[----:B------:R-:W-:Y:S01]  /*0690*/  IADD3 R6, PT, PT, R6, 0x4000, RZ ;  /* 0x0000400006067810 */ /* 0x000fe20007ffe0ff */
[----:B------:R-:W-:Y:S01]  /*06a0*/  VIADD R9, R9, 0x4000 ;  /* 0x0000400009097836 */ /* 0x000fe20000000000 */
[----:B------:R-:W-:-:S02]  /*06b0*/  UIADD3 UR5, UPT, UPT, UR5, 0x4000, URZ ;  /* 0x0000400005057890 */ /* 0x000fc4000fffe0ff */
[----:B------:R-:W-:Y:S01]  /*06c0*/  UISETP.NE.AND UP2, UPT, UR7, URZ, UPT ;  /* 0x000000ff0700728c */ /* 0x000fe2000bf45270 */
[----:B--2---:R-:W-:-:S04]  /*06d0*/  FADD R10, R10, R7 ;  /* 0x000000070a0a7221 */ /* 0x004fc80000000000 */
[----:B---3--:R-:W-:-:S04]  /*06e0*/  FADD R11, R10, R11 ;  /* 0x0000000b0a0b7221 */ /* 0x008fc80000000000 */
[----:B----4-:R-:W-:-:S04]  /*06f0*/  FADD R12, R11, R12 ;  /* 0x0000000c0b0c7221 */ /* 0x010fc80000000000 */
[----:B-----5:R-:W-:-:S04]  /*0700*/  FADD R13, R12, R13 ;  /* 0x0000000d0c0d7221 */ /* 0x020fc80000000000 */
[----:B------:R-:W-:-:S04]  /*0710*/  FADD R14, R13, R14 ;  /* 0x0000000e0d0e7221 */ /* 0x000fc80000000000 */
        /* <DEDUP_REMOVED lines=10> */
[----:B------:R-:W-:Y:S01]  /*07c0*/  FADD R7, R24, R23 ;  /* 0x0000001718077221 */ /* 0x000fe20000000000 */
[----:B------:R-:W-:Y:S06]  /*07d0*/  BRA.U UP2, `(.L_x_19) ;  /* 0xfffffff902bc7547 */ /* 0x000fec000b83ffff */
[----:B------:R-:W-:-:S12]  /*07e0*/  UIADD3 UR5, UPT, UPT, UR5, -0x2000, URZ ;  /* 0xffffe00005057890 */ /* 0x000fd8000fffe0ff */
.L_x_18:
[----:B------:R-:W-:-:S09]  /*07f0*/  UISETP.NE.AND UP2, UPT, UR12, URZ, UPT ;  /* 0x000000ff0c00728c */ /* 0x000fd2000bf45270 */
[----:B------:R-:W-:Y:S05]  /*0800*/  BRA.U !UP2, `(.L_x_20) ;  /* 0x000000050a947547 */ /* 0x000fea000b800000 */
[----:B------:R-:W-:Y:S01]  /*0810*/  UISETP.NE.AND UP2, UPT, UR13, URZ, UPT ;  /* 0x000000ff0d00728c */ /* 0x000fe2000bf45270 */
[----:B------:R-:W-:Y:S10]  /*0820*/  BRA.U !UP0, `(.L_x_21) ;  /* 0x0000000108a47547 */ /* 0x000ff4000b800000 */
[----:B------:R-:W1:Y:S01]  /*0830*/  LDC.64 R2, c[0x0][0x380] ;  /* 0x0000e000ff027b82 */ /* 0x000e620000000a00 */
[----:B------:R-:W-:Y:S01]  /*0840*/  IADD3 R13, PT, PT, R0, UR5, RZ ;  /* 0x00000005000d7c10 */ /* 0x000fe2000fffe0ff */
[----:B------:R-:W-:-:S03]  /*0850*/  VIADD R9, R5, UR5 ;  /* 0x0000000505097c36 */ /* 0x000fc60008000000 */
[C---:B------:R-:W-:Y:S01]  /*0860*/  IADD3 R6, PT, PT, R13.reuse, 0x400, RZ ;  /* 0x000004000d067810 */ /* 0x040fe20007ffe0ff */
[C---:B------:R-:W-:Y:S01]  /*0870*/  VIADD R10, R13.reuse, 0x800 ;  /* 0x000008000d0a7836 */ /* 0x040fe20000000000 */
[C---:B------:R-:W-:Y:S02]  /*0880*/  ISETP.GE.AND P3, PT, R13.reuse, UR10, PT ;  /* 0x0000000a0d007c0c */ /* 0x040fe4000bf66270 */
[----:B------:R-:W-:Y:S01]  /*0890*/  ISETP.GE.AND P4, PT, R6, UR10, PT ;  /* 0x0000000a06007c0c */ /* 0x000fe2000bf86270 */
[----:B------:R-:W-:Y:S01]  /*08a0*/  IMAD.MOV.U32 R6, RZ, RZ, RZ ;  /* 0x000000ffff067224 */ /* 0x000fe200078e00ff */
[----:B------:R-:W-:Y:S02]  /*08b0*/  ISETP.GE.AND P1, PT, R10, UR10, PT ;  /* 0x0000000a0a007c0c */ /* 0x000fe4000bf26270 */
[C---:B------:R-:W-:Y:S02]  /*08c0*/  IADD3 R10, PT, PT, R13.reuse, 0x1000, RZ ;  /* 0x000010000d0a7810 */ /* 0x040fe40007ffe0ff */
[----:B------:R-:W-:Y:S01]  /*08d0*/  IADD3 R11, PT, PT, R13, 0x1400, RZ ;  /* 0x000014000d0b7810 */ /* 0x000fe20007ffe0ff */
[----:B-1----:R-:W-:Y:S01]  /*08e0*/  IMAD.WIDE R2, R9, 0x4, R2 ;  /* 0x0000000409027825 */ /* 0x002fe200078e0202 */
[----:B------:R-:W-:-:S04]  /*08f0*/  IADD3 R9, PT, PT, R13, 0xc00, RZ ;  /* 0x00000c000d097810 */ /* 0x000fc80007ffe0ff */
[----:B------:R-:W-:Y:S01]  /*0900*/  ISETP.GE.AND P2, PT, R9, UR10, PT ;  /* 0x0000000a09007c0c */ /* 0x000fe2000bf46270 */
[----:B------:R-:W-:Y:S01]  /*0910*/  IMAD.MOV.U32 R9, RZ, RZ, RZ ;  /* 0x000000ffff097224 */ /* 0x000fe200078e00ff */
[----:B------:R-:W2:Y:S01]  /*0920*/  @!P3 LDG.E R6, desc[UR16][R2.64] ;  /* 0x000000100206b981 */ /* 0x000ea2000c1e1900 */
[----:B------:R-:W-:-:S04]  /*0930*/  ISETP.GE.AND P3, PT, R10, UR10, PT ;  /* 0x0000000a0a007c0c */ /* 0x000fc8000bf66270 */
        /* <DEDUP_REMOVED lines=9> */
[----:B------:R-:W-:Y:S02]  /*09d0*/  CS2R R12, SRZ ;  /* 0x00000000000c7805 */ /* 0x000fe4000001ff00 */
[----:B------:R-:W-:-:S04]  /*09e0*/  CS2R R14, SRZ ;  /* 0x00000000000e7805 */ /* 0x000fc8000001ff00 */
[----:B------:R-:W5:Y:S04]  /*09f0*/  @!P3 LDG.E R12, desc[UR16][R2.64+0x4000] ;  /* 0x00400010020cb981 */ /* 0x000f68000c1e1900 */
[----:B------:R-:W5:Y:S04]  /*0a00*/  @!P4 LDG.E R13, desc[UR16][R2.64+0x5000] ;  /* 0x00500010020dc981 */ /* 0x000f68000c1e1900 */
[----:B------:R-:W5:Y:S04]  /*0a10*/  @!P1 LDG.E R14, desc[UR16][R2.64+0x6000] ;  /* 0x00600010020e9981 */ /* 0x000f68000c1e1900 */
[----:B------:R-:W5:Y:S01]  /*0a20*/  @!P2 LDG.E R15, desc[UR16][R2.64+0x7000] ;  /* 0x00700010020fa981 */ /* 0x000f62000c1e1900 */
[----:B------:R-:W-:Y:S01]  /*0a30*/  UIADD3 UR5, UPT, UPT, UR5, 0x2000, URZ ;  /* 0x0000200005057890 */ /* 0x000fe2000fffe0ff */
[----:B--2---:R-:W-:-:S04]  /*0a40*/  FADD R6, R7, R6 ;  /* 0x0000000607067221 */ /* 0x004fc80000000000 */
[----:B---3--:R-:W-:-:S04]  /*0a50*/  FADD R9, R6, R9 ;  /* 0x0000000906097221 */ /* 0x008fc80000000000 */
[----:B----4-:R-:W-:-:S04]  /*0a60*/  FADD R10, R9, R10 ;  /* 0x0000000a090a7221 */ /* 0x010fc80000000000 */
[----:B-----5:R-:W-:-:S04]  /*0a70*/  FADD R11, R10, R11 ;  /* 0x0000000b0a0b7221 */ /* 0x020fc80000000000 */
[----:B------:R-:W-:-:S04]  /*0a80*/  FADD R12, R11, R12 ;  /* 0x0000000c0b0c7221 */ /* 0x000fc80000000000 */
[----:B------:R-:W-:-:S04]  /*0a90*/  FADD R13, R12, R13 ;  /* 0x0000000d0c0d7221 */ /* 0x000fc80000000000 */
[----:B------:R-:W-:-:S04]  /*0aa0*/  FADD R14, R13, R14 ;  /* 0x0000000e0d0e7221 */ /* 0x000fc80000000000 */
[----:B------:R-:W-:-:S07]  /*0ab0*/  FADD R7, R14, R15 ;  /* 0x0000000f0e077221 */ /* 0x000fce0000000000 */
.L_x_21:
[----:B------:R-:W-:Y:S05]  /*0ac0*/  BRA.U !UP2, `(.L_x_20) ;  /* 0x000000010ae47547 */ /* 0x000fea000b800000 */
[----:B------:R-:W-:Y:S01]  /*0ad0*/  UISETP.NE.AND UP2, UPT, UR14, URZ, UPT ;  /* 0x000000ff0e00728c */ /* 0x000fe2000bf45270 */
[----:B------:R-:W-:Y:S10]  /*0ae0*/  BRA.U !UP1, `(.L_x_22) ;  /* 0x00000001095c7547 */ /* 0x000ff4000b800000 */
[----:B------:R-:W1:Y:S01]  /*0af0*/  LDC.64 R2, c[0x0][0x380] ;  /* 0x0000e000ff027b82 */ /* 0x000e620000000a00 */
[----:B------:R-:W-:Y:S01]  /*0b00*/  VIADD R6, R0, UR5 ;  /* 0x0000000500067c36 */ /* 0x000fe20008000000 */
[----:B------:R-:W-:-:S03]  /*0b10*/  IADD3 R9, PT, PT, R5, UR5, RZ ;  /* 0x0000000505097c10 */ /* 0x000fc6000fffe0ff */
[C---:B------:R-:W-:Y:S01]  /*0b20*/  VIADD R10, R6.reuse, 0x400 ;  /* 0x00000400060a7836 */ /* 0x040fe20000000000 */
[C---:B------:R-:W-:Y:S02]  /*0b30*/  ISETP.GE.AND P1, PT, R6.reuse, UR10, PT ;  /* 0x0000000a06007c0c */ /* 0x040fe4000bf26270 */
[----:B------:R-:W-:Y:S02]  /*0b40*/  IADD3 R11, PT, PT, R6, 0x800, RZ ;  /* 0x00000800060b7810 */ /* 0x000fe40007ffe0ff */
[----:B------:R-:W-:Y:S02]  /*0b50*/  ISETP.GE.AND P2, PT, R10, UR10, PT ;  /* 0x0000000a0a007c0c */ /* 0x000fe4000bf46270 */
[----:B------:R-:W-:Y:S02]  /*0b60*/  ISETP.GE.AND P3, PT, R11, UR10, PT ;  /* 0x0000000a0b007c0c */ /* 0x000fe4000bf66270 */
[----:B------:R-:W-:Y:S01]  /*0b70*/  CS2R R10, SRZ ;  /* 0x00000000000a7805 */ /* 0x000fe2000001ff00 */
[----:B-1----:R-:W-:-:S04]  /*0b80*/  IMAD.WIDE R2, R9, 0x4, R2 ;  /* 0x0000000409027825 */ /* 0x002fc800078e0202 */
[----:B------:R-:W-:Y:S01]  /*0b90*/  VIADD R9, R6, 0xc00 ;  /* 0x00000c0006097836 */ /* 0x000fe20000000000 */
[----:B------:R-:W-:-:S05]  /*0ba0*/  MOV R6, RZ ;  /* 0x000000ff00067202 */ /* 0x000fca0000000f00 */
[----:B------:R-:W2:Y:S01]  /*0bb0*/  @!P3 LDG.E R10, desc[UR16][R2.64+0x2000] ;  /* 0x00200010020ab981 */ /* 0x000ea2000c1e1900 */
[----:B------:R-:W-:Y:S01]  /*0bc0*/  ISETP.GE.AND P4, PT, R9, UR10, PT ;  /* 0x0000000a09007c0c */ /* 0x000fe2000bf86270 */
[----:B------:R-:W-:Y:S02]  /*0bd0*/  IMAD.MOV.U32 R9, RZ, RZ, RZ ;  /* 0x000000ffff097224 */ /* 0x000fe400078e00ff */
[----:B------:R-:W3:Y:S04]  /*0be0*/  @!P1 LDG.E R6, desc[UR16][R2.64] ;  /* 0x0000001002069981 */ /* 0x000ee8000c1e1900 */
[----:B------:R-:W4:Y:S06]  /*0bf0*/  @!P2 LDG.E R9, desc[UR16][R2.64+0x1000] ;  /* 0x001000100209a981 */ /* 0x000f2c000c1e1900 */
[----:B------:R-:W5:Y:S01]  /*0c00*/  @!P4 LDG.E R11, desc[UR16][R2.64+0x3000] ;  /* 0x00300010020bc981 */ /* 0x000f62000c1e1900 */
[----:B------:R-:W-:Y:S01]  /*0c10*/  UIADD3 UR5, UPT, UPT, UR5, 0x1000, URZ ;  /* 0x0000100005057890 */ /* 0x000fe2000fffe0ff */
[----:B---3--:R-:W-:-:S04]  /*0c20*/  FADD R6, R7, R6 ;  /* 0x0000000607067221 */ /* 0x008fc80000000000 */
[----:B----4-:R-:W-:-:S04]  /*0c30*/  FADD R9, R6, R9 ;  /* 0x0000000906097221 */ /* 0x010fc80000000000 */
[----:B--2---:R-:W-:-:S04]  /*0c40*/  FADD R10, R9, R10 ;  /* 0x0000000a090a7221 */ /* 0x004fc80000000000 */
[----:B-----5:R-:W-:-:S07]  /*0c50*/  FADD R7, R10, R11 ;  /* 0x0000000b0a077221 */ /* 0x020fce0000000000 */
.L_x_22:
[----:B------:R-:W-:Y:S05]  /*0c60*/  BRA.U !UP2, `(.L_x_20) ;  /* 0x000000010a7c7547 */ /* 0x000fea000b800000 */
[----:B------:R-:W1:Y:S01]  /*0c70*/  LDC.64 R2, c[0x0][0x380] ;  /* 0x0000e000ff027b82 */ /* 0x000e620000000a00 */
[----:B------:R-:W-:Y:S01]  /*0c80*/  IADD3 R9, PT, PT, R0, UR5, RZ ;  /* 0x0000000500097c10 */ /* 0x000fe2000fffe0ff */
[----:B------:R-:W-:Y:S01]  /*0c90*/  VIADD R5, R5, UR5 ;  /* 0x0000000505057c36 */ /* 0x000fe20008000000 */
[----:B------:R-:W-:Y:S01]  /*0ca0*/  BSSY.RECONVERGENT B0, `(.L_x_23) ;  /* 0x0000006000007945 */ /* 0x000fe20003800200 */
[----:B------:R-:W-:Y:S01]  /*0cb0*/  HFMA2 R6, -RZ, RZ, 0, 0 ;  /* 0x00000000ff067431 */ /* 0x000fe200000001ff */
[----:B------:R-:W-:Y:S01]  /*0cc0*/  ISETP.GE.AND P1, PT, R9, UR10, PT ;  /* 0x0000000a09007c0c */ /* 0x000fe2000bf26270 */
[----:B-1----:R-:W-:-:S12]  /*0cd0*/  IMAD.WIDE R2, R5, 0x4, R2 ;  /* 0x0000000405027825 */ /* 0x002fd800078e0202 */
[----:B------:R-:W-:Y:S05]  /*0ce0*/  @P1 BRA `(.L_x_24) ;  /* 0x0000000000041947 */ /* 0x000fea0003800000 */
[----:B------:R1:W5:Y:S02]  /*0cf0*/  LDG.E R6, desc[UR16][R2.64] ;  /* 0x0000001002067981 */ /* 0x000364000c1e1900 */
.L_x_24:
[----:B------:R-:W-:Y:S05]  /*0d00*/  BSYNC.RECONVERGENT B0 ;  /* 0x0000000000007941 */ /* 0x000fea0003800200 */
.L_x_23:
[----:B------:R-:W-:Y:S01]  /*0d10*/  UISETP.NE.AND UP2, UPT, UR14, 0x1, UPT ;  /* 0x000000010e00788c */ /* 0x000fe2000bf45270 */
[----:B-----5:R-:W-:-:S08]  /*0d20*/  FADD R7, R7, R6 ;  /* 0x0000000607077221 */ /* 0x020fd00000000000 */
[----:B------:R-:W-:Y:S05]  /*0d30*/  BRA.U !UP2, `(.L_x_20) ;  /* 0x000000010a487547 */ /* 0x000fea000b800000 */
[----:B------:R-:W-:Y:S01]  /*0d40*/  VIADD R5, R9, 0x400 ;  /* 0x0000040009057836 */ /* 0x000fe20000000000 */
[----:B------:R-:W-:Y:S01]  /*0d50*/  BSSY.RECONVERGENT B0, `(.L_x_25) ;  /* 0x0000005000007945 */ /* 0x000fe20003800200 */
[----:B------:R-:W-:-:S03]  /*0d60*/  MOV R6, RZ ;  /* 0x000000ff00067202 */ /* 0x000fc60000000f00 */
[----:B------:R-:W-:-:S13]  /*0d70*/  ISETP.GE.AND P1, PT, R5, UR10, PT ;  /* 0x0000000a05007c0c */ /* 0x000fda000bf26270 */
[----:B------:R-:W-:Y:S05]  /*0d80*/  @P1 BRA `(.L_x_26) ;  /* 0x0000000000041947 */ /* 0x000fea0003800000 */
[----:B------:R2:W5:Y:S02]  /*0d90*/  LDG.E R6, desc[UR16][R2.64+0x1000] ;  /* 0x0010001002067981 */ /* 0x000564000c1e1900 */
.L_x_26:
[----:B------:R-:W-:Y:S05]  /*0da0*/  BSYNC.RECONVERGENT B0 ;  /* 0x0000000000007941 */ /* 0x000fea0003800200 */
.L_x_25:
[----:B------:R-:W-:Y:S01]  /*0db0*/  UISETP.NE.AND UP2, UPT, UR14, 0x2, UPT ;  /* 0x000000020e00788c */ /* 0x000fe2000bf45270 */
[----:B-----5:R-:W-:-:S08]  /*0dc0*/  FADD R7, R7, R6 ;  /* 0x0000000607077221 */ /* 0x020fd00000000000 */
[----:B------:R-:W-:Y:S05]  /*0dd0*/  BRA.U !UP2, `(.L_x_20) ;  /* 0x000000010a207547 */ /* 0x000fea000b800000 */
[----:B------:R-:W-:Y:S01]  /*0de0*/  VIADD R5, R9, 0x800 ;  /* 0x0000080009057836 */ /* 0x000fe20000000000 */
[----:B------:R-:W-:Y:S01]  /*0df0*/  BSSY.RECONVERGENT B0, `(.L_x_27) ;  /* 0x0000005000007945 */ /* 0x000fe20003800200 */
[----:B------:R-:W-:-:S03]  /*0e00*/  HFMA2 R6, -RZ, RZ, 0, 0 ;  /* 0x00000000ff067431 */ /* 0x000fc600000001ff */
[----:B------:R-:W-:-:S13]  /*0e10*/  ISETP.GE.AND P1, PT, R5, UR10, PT ;  /* 0x0000000a05007c0c */ /* 0x000fda000bf26270 */
[----:B------:R-:W-:Y:S05]  /*0e20*/  @P1 BRA `(.L_x_28) ;  /* 0x0000000000041947 */ /* 0x000fea0003800000 */
[----:B------:R3:W5:Y:S02]  /*0e30*/  LDG.E R6, desc[UR16][R2.64+0x2000] ;  /* 0x0020001002067981 */ /* 0x000764000c1e1900 */
.L_x_28:
[----:B------:R-:W-:Y:S05]  /*0e40*/  BSYNC.RECONVERGENT B0 ;  /* 0x0000000000007941 */ /* 0x000fea0003800200 */
.L_x_27:
[----:B-----5:R-:W-:-:S07]  /*0e50*/  FADD R7, R7, R6 ;  /* 0x0000000607077221 */ /* 0x020fce0000000000 */
.L_x_20:
[----:B------:R-:W-:Y:S05]  /*0e60*/  @P0 BRA `(.L_x_29) ;  /* 0xfffffff000e00947 */ /* 0x000fea000383ffff */
[----:B------:R4:W-:Y:S02]  /*0e70*/  STS [R4], R7 ;  /* 0x0000000704007388 */ /* 0x0009e40000000800 */
.L_x_17:
[----:B------:R-:W-:Y:S01]  /*0e80*/  BAR.SYNC.DEFER_BLOCKING 0x0 ;  /* 0x0000000000007b1d */ /* 0x000fe20000010000 */
[----:B------:R-:W-:-:S13]  /*0e90*/  ISETP.NE.AND P0, PT, R0, RZ, PT ;  /* 0x000000ff0000720c */ /* 0x000fda0003f05270 */
[----:B------:R-:W-:Y:S05]  /*0ea0*/  @P0 EXIT ;  /* 0x000000000000094d */ /* 0x000fea0003800000 */
[----:B0---4-:R-:W0:Y:S01]  /*0eb0*/  LDC.64 R4, c[0x0][0x398] ;  /* 0x0000e600ff047b82 */ /* 0x011e220000000a00 */
[----:B-123--:R-:W-:Y:S01]  /*0ec0*/  IMAD.MOV.U32 R3, RZ, RZ, RZ ;  /* 0x000000ffff037224 */ /* 0x00efe200078e00ff */
[----:B------:R-:W-:Y:S01]  /*0ed0*/  MOV R0, 0x40 ;  /* 0x0000004000007802 */ /* 0x000fe20000000f00 */
[----:B0-----:R-:W-:-:S07]  /*0ee0*/  IMAD.WIDE.U32 R8, R8, 0x4, R4 ;  /* 0x0000000408087825 */ /* 0x001fce00078e0004 */
.L_x_30:
[----:B------:R-:W0:Y:S04]  /*0ef0*/  LDS.128 R16, [R0+UR6+-0x40] ;  /* 0xffffc00600107984 */ /* 0x000e280008000c00 */
[----:B------:R-:W1:Y:S04]  /*0f00*/  LDS.128 R4, [R0+UR6+-0x30] ;  /* 0xffffd00600047984 */ /* 0x000e680008000c00 */
[----:B------:R-:W2:Y:S04]  /*0f10*/  LDS.128 R12, [R0+UR6+-0x20] ;  /* 0xffffe006000c7984 */ /* 0x000ea80008000c00 */
[----:B------:R-:W3:Y:S01]  /*0f20*/  LDS.128 R20, [R0+UR6+-0x10] ;  /* 0xfffff00600147984 */ /* 0x000ee20008000c00 */
[----:B0-----:R-:W-:-:S04]  /*0f30*/  FADD R16, R16, R3 ;  /* 0x0000000310107221 */ /* 0x001fc80000000000 */
[----:B------:R-:W-:-:S04]  /*0f40*/  FADD R17, R16, R17 ;  /* 0x0000001110117221 */ /* 0x000fc80000000000 */
[----:B------:R-:W-:-:S04]  /*0f50*/  FADD R18, R17, R18 ;  /* 0x0000001211127221 */ /* 0x000fc80000000000 */
[----:B------:R-:W-:-:S04]  /*0f60*/  FADD R19, R18, R19 ;  /* 0x0000001312137221 */ /* 0x000fc80000000000 */
[----:B-1----:R-:W-:Y:S02]  /*0f70*/  FADD R4, R19, R4 ;  /* 0x0000000413047221 */ /* 0x002fe40000000000 */
        /* <DEDUP_REMOVED lines=18> */
[----:B0-----:R-:W-:-:S03]  /*10a0*/  VIADD R0, R0, 0x80 ;  /* 0x0000008000007836 */ /* 0x001fc60000000000 */
[----:B------:R-:W-:Y:S02]  /*10b0*/  FADD R19, R18, R19 ;  /* 0x0000001312137221 */ /* 0x000fe40000000000 */
[----:B------:R-:W-:Y:S02]  /*10c0*/  ISETP.NE.AND P0, PT, R0, 0x1040, PT ;  /* 0x000010400000780c */ /* 0x000fe40003f05270 */
        /* <DEDUP_REMOVED lines=14> */
[----:B0-----:R-:W-:-:S06]  /*11b0*/  UIMAD UR4, UR4, UR10, URZ ;  /* 0x0000000a040472a4 */ /* 0x001fcc000f8e02ff */
        /* <DEDUP_REMOVED lines=10> */
[----:B------:R-:W-:Y:S05]  /*1260*/  CALL.REL.NOINC `($__internal_1_$__cuda_sm3x_div_rn_noftz_f32_slowpath) ;  /* 0x00000000000c7944 */ /* 0x000fea0003c00000 */
[----:B------:R-:W-:-:S07]  /*1270*/  MOV R5, R0 ;  /* 0x0000000000057202 */ /* 0x000fce0000000f00 */
.L_x_31:
[----:B------:R-:W-:Y:S01]  /*1280*/  STG.E desc[UR16][R8.64], R5 ;  /* 0x0000000508007986 */ /* 0x000fe2000c101910 */
[----:B------:R-:W-:Y:S05]  /*1290*/  EXIT ;  /* 0x000000000000794d */ /* 0x000fea0003800000 */
        .weak           $__internal_1_$__cuda_sm3x_div_rn_noftz_f32_slowpath
        .type           $__internal_1_$__cuda_sm3x_div_rn_noftz_f32_slowpath,@function
        .size           $__internal_1_$__cuda_sm3x_div_rn_noftz_f32_slowpath,(.L_x_98 - $__internal_1_$__cuda_sm3x_div_rn_noftz_f32_slowpath)
$__internal_1_$__cuda_sm3x_div_rn_noftz_f32_slowpath:
[----:B------:R-:W-:Y:S02]  /*12a0*/  SHF.R.U32.HI R5, RZ, 0x17, R0 ;  /* 0x00000017ff057819 */ /* 0x000fe40000011600 */
[--C-:B------:R-:W-:Y:S02]  /*12b0*/  SHF.R.U32.HI R4, RZ, 0x17, R3.reuse ;  /* 0x00000017ff047819 */ /* 0x100fe40000011603 */
[----:B------:R-:W-:Y:S02]  /*12c0*/  LOP3.LUT R5, R5, 0xff, RZ, 0xc0, !PT ;  /* 0x000000ff05057812 */ /* 0x000fe400078ec0ff */
[----:B------:R-:W-:Y:S01]  /*12d0*/  LOP3.LUT R12, R4, 0xff, RZ, 0xc0, !PT ;  /* 0x000000ff040c7812 */ /* 0x000fe200078ec0ff */
[----:B------:R-:W-:Y:S01]  /*12e0*/  IMAD.MOV.U32 R4, RZ, RZ, R3 ;  /* 0x000000ffff047224 */ /* 0x000fe200078e0003 */
[----:B------:R-:W-:Y:S01]  /*12f0*/  MOV R7, R0 ;  /* 0x0000000000077202 */ /* 0x000fe20000000f00 */
[----:B------:R-:W-:Y:S01]  /*1300*/  VIADD R10, R5, 0xffffffff ;  /* 0xffffffff050a7836 */ /* 0x000fe20000000000 */
[----:B------:R-:W-:-:S04]  /*1310*/  IADD3 R11, PT, PT, R12, -0x1, RZ ;  /* 0xffffffff0c0b7810 */ /* 0x000fc80007ffe0ff */
[----:B------:R-:W-:-:S04]  /*1320*/  ISETP.GT.U32.AND P0, PT, R10, 0xfd, PT ;  /* 0x000000fd0a00780c */ /* 0x000fc80003f04070 */
[----:B------:R-:W-:-:S13]  /*1330*/  ISETP.GT.U32.OR P0, PT, R11, 0xfd, P0 ;  /* 0x000000fd0b00780c */ /* 0x000fda0000704470 */
[----:B------:R-:W-:Y:S01]  /*1340*/  @!P0 IMAD.MOV.U32 R6, RZ, RZ, RZ ;  /* 0x000000ffff068224 */ /* 0x000fe200078e00ff */
        /* <DEDUP_REMOVED lines=20> */
[----:B------:R-:W-:Y:S02]  /*1490*/  @!P0 IMAD.MOV.U32 R6, RZ, RZ, -0x40 ;  /* 0xffffffc0ff068424 */ /* 0x000fe400078e00ff */
[----:B------:R-:W-:Y:S01]  /*14a0*/  @!P0 FFMA R4, R3, 1.84467440737095516160e+19, RZ ;  /* 0x5f80000003048823 */ /* 0x000fe200000000ff */
[----:B------:R-:W-:Y:S02]  /*14b0*/  @!P1 FFMA R7, R0, 1.84467440737095516160e+19, RZ ;  /* 0x5f80000000079823 */ /* 0x000fe400000000ff */
[----:B------:R-:W-:-:S07]  /*14c0*/  @!P1 IADD3 R6, PT, PT, R6, 0x40, RZ ;  /* 0x0000004006069810 */ /* 0x000fce0007ffe0ff */
.L_x_32:
[----:B------:R-:W-:Y:S02]  /*14d0*/  LEA R0, R5, 0xc0800000, 0x17 ;  /* 0xc080000005007811 */ /* 0x000fe400078eb8ff */
[----:B------:R-:W-:-:S03]  /*14e0*/  IADD3 R3, PT, PT, R12, -0x7f, RZ ;  /* 0xffffff810c037810 */ /* 0x000fc60007ffe0ff */
[----:B------:R-:W-:Y:S01]  /*14f0*/  IMAD.IADD R7, R7, 0x1, -R0 ;  /* 0x0000000107077824 */ /* 0x000fe200078e0a00 */
[C---:B------:R-:W-:Y:S01]  /*1500*/  IADD3 R5, PT, PT, R3.reuse, 0x7f, -R5 ;  /* 0x0000007f03057810 */ /* 0x040fe20007ffe805 */
[----:B------:R-:W-:Y:S02]  /*1510*/  IMAD R0, R3, -0x800000, R4 ;  /* 0xff80000003007824 */ /* 0x000fe400078e0204 */
[----:B------:R-:W0:Y:S01]  /*1520*/  MUFU.RCP R10, R7 ;  /* 0x00000007000a7308 */ /* 0x000e220000001000 */
[----:B------:R-:W-:Y:S01]  /*1530*/  FADD.FTZ R11, -R7, -RZ ;  /* 0x800000ff070b7221 */ /* 0x000fe20000010100 */
[----:B------:R-:W-:-:S03]  /*1540*/  IMAD.IADD R5, R5, 0x1, R6 ;  /* 0x0000000105057824 */ /* 0x000fc600078e0206 */
        /* <DEDUP_REMOVED lines=9> */
[----:B------:R-:W-:-:S05]  /*15e0*/  IADD3 R7, PT, PT, R3, R5, RZ ;  /* 0x0000000503077210 */ /* 0x000fca0007ffe0ff */
[----:B------:R-:W-:-:S05]  /*15f0*/  VIADD R3, R7, 0xffffffff ;  /* 0xffffffff07037836 */ /* 0x000fca0000000000 */
        /* <DEDUP_REMOVED lines=15> */
[----:B------:R-:W-:Y:S01]  /*16f0*/  ISETP.NE.AND P1, PT, R7, RZ, PT ;  /* 0x000000ff0700720c */ /* 0x000fe20003f25270 */
[----:B------:R-:W-:Y:S01]  /*1700*/  IMAD.MOV R7, RZ, RZ, -R7 ;  /* 0x000000ffff077224 */ /* 0x000fe200078e0a07 */
[----:B------:R-:W-:-:S02]  /*1710*/  LOP3.LUT R5, R5, 0x800000, RZ, 0xfc, !PT ;  /* 0x0080000005057812 */ /* 0x000fc400078efcff */
[----:B------:R-:W-:Y:S02]  /*1720*/  FSETP.NEU.FTZ.AND P0, PT, R3, R4, PT ;  /* 0x000000040300720b */ /* 0x000fe40003f1d000 */
[----:B------:R-:W-:Y:S02]  /*1730*/  SHF.L.U32 R6, R5, R6, RZ ;  /* 0x0000000605067219 */ /* 0x000fe400000006ff */
[----:B------:R-:W-:Y:S02]  /*1740*/  SEL R4, R7, RZ, P2 ;  /* 0x000000ff07047207 */ /* 0x000fe40001000000 */
[----:B------:R-:W-:Y:S02]  /*1750*/  ISETP.NE.AND P1, PT, R6, RZ, P1 ;  /* 0x000000ff0600720c */ /* 0x000fe40000f25270 */
[----:B------:R-:W-:Y:S02]  /*1760*/  SHF.R.U32.HI R4, RZ, R4, R5 ;  /* 0x00000004ff047219 */ /* 0x000fe40000011605 */
[----:B------:R-:W-:-:S02]  /*1770*/  PLOP3.LUT P0, PT, P0, P1, PT, 0xf8, 0x8f ;  /* 0x00000000008f781c */ /* 0x000fc40000703f70 */
[----:B------:R-:W-:Y:S02]  /*1780*/  SHF.R.U32.HI R6, RZ, 0x1, R4 ;  /* 0x00000001ff067819 */ /* 0x000fe40000011604 */
[----:B------:R-:W-:-:S04]  /*1790*/  SEL R3, RZ, 0x1, !P0 ;  /* 0x00000001ff037807 */ /* 0x000fc80004000000 */
[----:B------:R-:W-:-:S04]  /*17a0*/  LOP3.LUT R3, R3, 0x1, R6, 0xf8, !PT ;  /* 0x0000000103037812 */ /* 0x000fc800078ef806 */
[----:B------:R-:W-:-:S04]  /*17b0*/  LOP3.LUT R3, R3, R4, RZ, 0xc0, !PT ;  /* 0x0000000403037212 */ /* 0x000fc800078ec0ff */
[----:B------:R-:W-:-:S04]  /*17c0*/  IADD3 R3, PT, PT, R6, R3, RZ ;  /* 0x0000000306037210 */ /* 0x000fc80007ffe0ff */
[----:B------:R-:W-:Y:S01]  /*17d0*/  LOP3.LUT R0, R3, R0, RZ, 0xfc, !PT ;  /* 0x0000000003007212 */ /* 0x000fe200078efcff */
[----:B------:R-:W-:Y:S06]  /*17e0*/  BRA `(.L_x_39) ;  /* 0x0000000000347947 */ /* 0x000fec0003800000 */
.L_x_38:
[----:B------:R-:W-:-:S04]  /*17f0*/  LOP3.LUT R0, R0, 0x80000000, RZ, 0xc0, !PT ;  /* 0x8000000000007812 */ /* 0x000fc800078ec0ff */
[----:B------:R-:W-:Y:S01]  /*1800*/  LOP3.LUT R0, R0, 0x7f800000, RZ, 0xfc, !PT ;  /* 0x7f80000000007812 */ /* 0x000fe200078efcff */
[----:B------:R-:W-:Y:S06]  /*1810*/  BRA `(.L_x_39) ;  /* 0x0000000000287947 */ /* 0x000fec0003800000 */
.L_x_37:
[----:B------:R-:W-:Y:S01]  /*1820*/  IMAD R0, R5, 0x800000, R0 ;  /* 0x0080000005007824 */ /* 0x000fe200078e0200 */
[----:B------:R-:W-:Y:S06]  /*1830*/  BRA `(.L_x_39) ;  /* 0x0000000000207947 */ /* 0x000fec0003800000 */
.L_x_36:
[----:B------:R-:W-:-:S04]  /*1840*/  LOP3.LUT R0, R7, 0x80000000, R4, 0x48, !PT ;  /* 0x8000000007007812 */ /* 0x000fc800078e4804 */
[----:B------:R-:W-:Y:S01]  /*1850*/  LOP3.LUT R0, R0, 0x7f800000, RZ, 0xfc, !PT ;  /* 0x7f80000000007812 */ /* 0x000fe200078efcff */
[----:B------:R-:W-:Y:S06]  /*1860*/  BRA `(.L_x_39) ;  /* 0x0000000000147947 */ /* 0x000fec0003800000 */
.L_x_35:
[----:B------:R-:W-:Y:S01]  /*1870*/  LOP3.LUT R0, R7, 0x80000000, R4, 0x48, !PT ;  /* 0x8000000007007812 */ /* 0x000fe200078e4804 */
[----:B------:R-:W-:Y:S06]  /*1880*/  BRA `(.L_x_39) ;  /* 0x00000000000c7947 */ /* 0x000fec0003800000 */
.L_x_34:
[----:B------:R-:W0:Y:S01]  /*1890*/  MUFU.RSQ R0, -QNAN ;  /* 0xffc0000000007908 */ /* 0x000e220000001400 */
[----:B------:R-:W-:Y:S05]  /*18a0*/  BRA `(.L_x_39) ;  /* 0x0000000000047947 */ /* 0x000fea0003800000 */
.L_x_33:
[----:B------:R-:W-:-:S07]  /*18b0*/  FADD.FTZ R0, R3, R0 ;  /* 0x0000000003007221 */ /* 0x000fce0000010000 */
.L_x_39:
[----:B------:R-:W-:-:S04]  /*18c0*/  HFMA2 R3, -RZ, RZ, 0, 0 ;  /* 0x00000000ff037431 */ /* 0x000fc800000001ff */
[----:B0-----:R-:W-:Y:S05]  /*18d0*/  RET.REL.NODEC R2 `(fast_mean_kernel) ;  /* 0xffffffe402c87950 */ /* 0x001fea0003c3ffff */
.L_x_40:
        /* <DEDUP_REMOVED lines=10> */
.L_x_98:


//--------------------- .text.mwa                 --------------------------
	.section	.text.mwa,"ax",@progbits
	.align	128
        .global         mwa
        .type           mwa,@function
        .size           mwa,(.L_x_102 - mwa)
        .other          mwa,@"STO_CUDA_ENTRY STV_DEFAULT"
mwa:
.text.mwa:
[----:B------:R-:W-:Y:S01]  /*0000*/  LDC R1, c[0x0][0x37c] ;  /* 0x0000df00ff017b82 */ /* 0x000fe20000000800 */
[----:B------:R-:W0:Y:S07]  /*0010*/  S2R R0, SR_TID.X ;  /* 0x0000000000007919 */ /* 0x000e2e0000002100 */
[----:B------:R-:W0:Y:S01]  /*0020*/  S2UR UR4, SR_CTAID.X ;  /* 0x00000000000479c3 */ /* 0x000e220000002500 */
[----:B------:R-:W1:Y:S07]  /*0030*/  LDCU UR5, c[0x0][0x3a0] ;  /* 0x00007400ff0577ac */ /* 0x000e6e0008000800 */
[----:B------:R-:W0:Y:S02]  /*0040*/  LDC R19, c[0x0][0x360] ;  /* 0x0000d800ff137b82 */ /* 0x000e240000000800 */
[----:B0-----:R-:W-:-:S05]  /*0050*/  IMAD R0, R19, UR4, R0 ;  /* 0x0000000413007c24 */ /* 0x001fca000f8e0200 */
[----:B-1----:R-:W-:-:S13]  /*0060*/  ISETP.GE.AND P0, PT, R0, UR5, PT ;  /* 0x0000000500007c0c */ /* 0x002fda000bf06270 */
[----:B------:R-:W-:Y:S05]  /*0070*/  @P0 EXIT ;  /* 0x000000000000094d */ /* 0x000fea0003800000 */
[----:B------:R-:W0:Y:S01]  /*0080*/  LDC.64 R2, c[0x0][0x390] ;  /* 0x0000e400ff027b82 */ /* 0x000e220000000a00 */
[----:B------:R-:W1:Y:S01]  /*0090*/  LDCU UR4, c[0x0][0x370] ;  /* 0x00006e00ff0477ac */ /* 0x000e620008000800 */
[----:B------:R-:W2:Y:S06]  /*00a0*/  LDCU.64 UR6, c[0x0][0x358] ;  /* 0x00006b00ff0677ac */ /* 0x000eac0008000a00 */
[----:B------:R-:W3:Y:S08]  /*00b0*/  LDC.64 R4, c[0x0][0x398] ;  /* 0x0000e600ff047b82 */ /* 0x000ef00000000a00 */
[----:B------:R-:W4:Y:S01]  /*00c0*/  LDC.64 R6, c[0x0][0x380] ;  /* 0x0000e000ff067b82 */ /* 0x000f220000000a00 */
[----:B-1----:R-:W-:-:S07]  /*00d0*/  IMAD R19, R19, UR4, RZ ;  /* 0x0000000413137c24 */ /* 0x002fce000f8e02ff */
[----:B--2---:R-:W1:Y:S02]  /*00e0*/  LDC.64 R8, c[0x0][0x388] ;  /* 0x0000e200ff087b82 */ /* 0x004e640000000a00 */
.L_x_41:
[----:B----4-:R-:W-:-:S04]  /*00f0*/  IMAD.WIDE R12, R0, 0x4, R6 ;  /* 0x00000004000c7825 */ /* 0x010fc800078e0206 */
[C---:B0-2---:R-:W-:Y:S02]  /*0100*/  IMAD.WIDE R10, R0.reuse, 0x4, R2 ;  /* 0x00000004000a7825 */ /* 0x045fe400078e0202 */
[----:B------:R-:W2:Y:S04]  /*0110*/  LDG.E R12, desc[UR6][R12.64] ;  /* 0x000000060c0c7981 */ /* 0x000ea8000c1e1900 */
[----:B------:R-:W4:Y:S01]  /*0120*/  LDG.E R14, desc[UR6][R10.64] ;  /* 0x000000060a0e7981 */ /* 0x000f22000c1e1900 */
[----:B-1----:R-:W-:-:S04]  /*0130*/  IMAD.WIDE R16, R0, 0x4, R8 ;  /* 0x0000000400107825 */ /* 0x002fc800078e0208 */
[----:B--2---:R-:W-:-:S04]  /*0140*/  FMUL R15, R12, 0.89999997615814208984 ;  /* 0x3f6666660c0f7820 */ /* 0x004fc80000400000 */
[----:B----4-:R-:W-:Y:S01]  /*0150*/  FFMA R21, R14, 0.10000000149011611938, R15 ;  /* 0x3dcccccd0e157823 */ /* 0x010fe2000000000f */
[----:B---3--:R-:W-:-:S04]  /*0160*/  IMAD.WIDE R14, R0, 0x4, R4 ;  /* 0x00000004000e7825 */ /* 0x008fc800078e0204 */
[----:B------:R2:W-:Y:S04]  /*0170*/  STG.E desc[UR6][R10.64], R21 ;  /* 0x000000150a007986 */ /* 0x0005e8000c101906 */
[----:B------:R-:W3:Y:S04]  /*0180*/  LDG.E R16, desc[UR6][R16.64] ;  /* 0x0000000610107981 */ /* 0x000ee8000c1e1900 */
[----:B------:R-:W4:Y:S01]  /*0190*/  LDG.E R18, desc[UR6][R14.64] ;  /* 0x000000060e127981 */ /* 0x000f22000c1e1900 */
[----:B------:R-:W-:-:S04]  /*01a0*/  IADD3 R0, PT, PT, R19, R0, RZ ;  /* 0x0000000013007210 */ /* 0x000fc80007ffe0ff */
[----:B------:R-:W-:Y:S01]  /*01b0*/  ISETP.GE.AND P0, PT, R0, UR5, PT ;  /* 0x0000000500007c0c */ /* 0x000fe2000bf06270 */
[----:B---3--:R-:W-:-:S04]  /*01c0*/  FMUL R23, R16, 0.89999997615814208984 ;  /* 0x3f66666610177820 */ /* 0x008fc80000400000 */
[----:B----4-:R-:W-:-:S05]  /*01d0*/  FFMA R23, R18, 0.10000000149011611938, R23 ;  /* 0x3dcccccd12177823 */ /* 0x010fca0000000017 */
[----:B------:R2:W-:Y:S03]  /*01e0*/  STG.E desc[UR6][R14.64], R23 ;  /* 0x000000170e007986 */ /* 0x0005e6000c101906 */
[----:B------:R-:W-:Y:S05]  /*01f0*/  @!P0 BRA `(.L_x_41) ;  /* 0xfffffffc00bc8947 */ /* 0x000fea000383ffff */
[----:B------:R-:W-:Y:S05]  /*0200*/  EXIT ;  /* 0x000000000000794d */ /* 0x000fea0003800000 */
.L_x_42:
        /* <DEDUP_REMOVED lines=15> */
.L_x_102:


//--------------------- .text.std_fn              --------------------------
	.section	.text.std_fn,"ax",@progbits
	.align	128
        .global         std_fn
        .type           std_fn,@function
        .size           std_fn,(.L_x_99 - std_fn)
        .other          std_fn,@"STO_CUDA_ENTRY STV_DEFAULT"
std_fn:
.text.std_fn:
        /* <DEDUP_REMOVED lines=11> */
[----:B------:R-:W3:Y:S01]  /*00b0*/  LDC.64 R4, c[0x0][0x388] ;  /* 0x0000e200ff047b82 */ /* 0x000ee20000000a00 */
[----:B------:R-:W4:Y:S01]  /*00c0*/  LDCU.64 UR8, c[0x0][0x390] ;  /* 0x00007200ff0877ac */ /* 0x000f220008000a00 */
[----:B-1----:R-:W-:-:S07]  /*00d0*/  IMAD R6, R6, UR4, RZ ;  /* 0x0000000406067c24 */ /* 0x002fce000f8e02ff */
.L_x_46:
[----:B01----:R-:W-:-:S06]  /*00e0*/  IMAD.WIDE R8, R7, 0x4, R2 ;  /* 0x0000000407087825 */ /* 0x003fcc00078e0202 */
[----:B--2---:R-:W2:Y:S01]  /*00f0*/  LDG.E R8, desc[UR6][R8.64] ;  /* 0x0000000608087981 */ /* 0x004ea2000c1e1900 */
[-C--:B------:R-:W-:Y:S01]  /*0100*/  MOV R15, R7.reuse ;  /* 0x00000007000f7202 */ /* 0x080fe20000000f00 */
[----:B------:R-:W-:Y:S01]  /*0110*/  BSSY.RECONVERGENT B0, `(.L_x_43) ;  /* 0x000000f000007945 */ /* 0x000fe20003800200 */
[----:B------:R-:W-:-:S04]  /*0120*/  IADD3 R7, PT, PT, R6, R7, RZ ;  /* 0x0000000706077210 */ /* 0x000fc80007ffe0ff */
[----:B----4-:R-:W-:Y:S01]  /*0130*/  ISETP.GE.AND P0, PT, R7, UR9, PT ;  /* 0x0000000907007c0c */ /* 0x010fe2000bf06270 */
[----:B--2---:R-:W-:-:S04]  /*0140*/  FADD R10, R8, UR8 ;  /* 0x00000008080a7e21 */ /* 0x004fc80008000000 */
[----:B------:R0:W1:Y:S01]  /*0150*/  MUFU.RSQ R13, R10 ;  /* 0x0000000a000d7308 */ /* 0x0000620000001400 */
[----:B------:R-:W-:-:S04]  /*0160*/  IADD3 R0, PT, PT, R10, -0xd000000, RZ ;  /* 0xf30000000a007810 */ /* 0x000fc80007ffe0ff */
[----:B------:R-:W-:-:S13]  /*0170*/  ISETP.GT.U32.AND P1, PT, R0, 0x727fffff, PT ;  /* 0x727fffff0000780c */ /* 0x000fda0003f24070 */
[----:B01----:R-:W-:Y:S05]  /*0180*/  @!P1 BRA `(.L_x_44) ;  /* 0x00000000000c9947 */ /* 0x003fea0003800000 */
[----:B------:R-:W-:-:S07]  /*0190*/  MOV R13, 0x1b0 ;  /* 0x000001b0000d7802 */ /* 0x000fce0000000f00 */
[----:B---3--:R-:W-:Y:S05]  /*01a0*/  CALL.REL.NOINC `($__internal_2_$__cuda_sm20_sqrt_rn_f32_slowpath) ;  /* 0x0000000000287944 */ /* 0x008fea0003c00000 */
[----:B------:R-:W-:Y:S05]  /*01b0*/  BRA `(.L_x_45) ;  /* 0x0000000000107947 */ /* 0x000fea0003800000 */
.L_x_44:
[----:B------:R-:W-:Y:S01]  /*01c0*/  FMUL.FTZ R11, R10, R13 ;  /* 0x0000000d0a0b7220 */ /* 0x000fe20000410000 */
[----:B------:R-:W-:-:S03]  /*01d0*/  FMUL.FTZ R8, R13, 0.5 ;  /* 0x3f0000000d087820 */ /* 0x000fc60000410000 */
[----:B------:R-:W-:-:S04]  /*01e0*/  FFMA R0, -R11, R11, R10 ;  /* 0x0000000b0b007223 */ /* 0x000fc8000000010a */
[----:B------:R-:W-:-:S07]  /*01f0*/  FFMA R11, R0, R8, R11 ;  /* 0x00000008000b7223 */ /* 0x000fce000000000b */
.L_x_45:
[----:B------:R-:W-:Y:S05]  /*0200*/  BSYNC.RECONVERGENT B0 ;  /* 0x0000000000007941 */ /* 0x000fea0003800200 */
.L_x_43:
[----:B---3--:R-:W-:-:S05]  /*0210*/  IMAD.WIDE R8, R15, 0x4, R4 ;  /* 0x000000040f087825 */ /* 0x008fca00078e0204 */
[----:B------:R1:W-:Y:S01]  /*0220*/  STG.E desc[UR6][R8.64], R11 ;  /* 0x0000000b08007986 */ /* 0x0003e2000c101906 */
[----:B------:R-:W-:Y:S05]  /*0230*/  @!P0 BRA `(.L_x_46) ;  /* 0xfffffffc00a88947 */ /* 0x000fea000383ffff */
[----:B------:R-:W-:Y:S05]  /*0240*/  EXIT ;  /* 0x000000000000794d */ /* 0x000fea0003800000 */
        .weak           $__internal_2_$__cuda_sm20_sqrt_rn_f32_slowpath
        .type           $__internal_2_$__cuda_sm20_sqrt_rn_f32_slowpath,@function
        .size           $__internal_2_$__cuda_sm20_sqrt_rn_f32_slowpath,(.L_x_99 - $__internal_2_$__cuda_sm20_sqrt_rn_f32_slowpath)
$__internal_2_$__cuda_sm20_sqrt_rn_f32_slowpath:
[----:B------:R-:W-:-:S13]  /*0250*/  LOP3.LUT P1, RZ, R10, 0x7fffffff, RZ, 0xc0, !PT ;  /* 0x7fffffff0aff7812 */ /* 0x000fda000782c0ff */
[----:B------:R-:W-:Y:S01]  /*0260*/  @!P1 MOV R8, R10 ;  /* 0x0000000a00089202 */ /* 0x000fe20000000f00 */
[----:B------:R-:W-:Y:S06]  /*0270*/  @!P1 BRA `(.L_x_47) ;  /* 0x0000000000449947 */ /* 0x000fec0003800000 */
[----:B------:R-:W-:Y:S02]  /*0280*/  FSETP.GEU.FTZ.AND P1, PT, R10, RZ, PT ;  /* 0x000000ff0a00720b */ /* 0x000fe40003f3e000 */
[----:B------:R-:W-:-:S11]  /*0290*/  MOV R0, R10 ;  /* 0x0000000a00007202 */ /* 0x000fd60000000f00 */
[----:B------:R-:W-:Y:S01]  /*02a0*/  @!P1 MOV R8, 0x7fffffff ;  /* 0x7fffffff00089802 */ /* 0x000fe20000000f00 */
[----:B------:R-:W-:Y:S06]  /*02b0*/  @!P1 BRA `(.L_x_47) ;  /* 0x0000000000349947 */ /* 0x000fec0003800000 */
[----:B------:R-:W-:-:S13]  /*02c0*/  FSETP.GTU.FTZ.AND P1, PT, |R0|, +INF , PT ;  /* 0x7f8000000000780b */ /* 0x000fda0003f3c200 */
[----:B------:R-:W-:Y:S01]  /*02d0*/  @P1 FADD.FTZ R8, R0, 1 ;  /* 0x3f80000000081421 */ /* 0x000fe20000010000 */
[----:B------:R-:W-:Y:S06]  /*02e0*/  @P1 BRA `(.L_x_47) ;  /* 0x0000000000281947 */ /* 0x000fec0003800000 */
[----:B------:R-:W-:-:S13]  /*02f0*/  FSETP.NEU.FTZ.AND P1, PT, |R0|, +INF , PT ;  /* 0x7f8000000000780b */ /* 0x000fda0003f3d200 */
[----:B------:R-:W-:-:S04]  /*0300*/  @P1 FFMA R9, R0, 1.84467440737095516160e+19, RZ ;  /* 0x5f80000000091823 */ /* 0x000fc800000000ff */
[----:B------:R-:W0:Y:S02]  /*0310*/  @P1 MUFU.RSQ R8, R9 ;  /* 0x0000000900081308 */ /* 0x000e240000001400 */
[----:B0-----:R-:W-:Y:S01]  /*0320*/  @P1 FMUL.FTZ R10, R9, R8 ;  /* 0x00000008090a1220 */ /* 0x001fe20000410000 */
[----:B------:R-:W-:Y:S01]  /*0330*/  @P1 FMUL.FTZ R12, R8, 0.5 ;  /* 0x3f000000080c1820 */ /* 0x000fe20000410000 */
[----:B------:R-:W-:Y:S02]  /*0340*/  @!P1 MOV R8, R0 ;  /* 0x0000000000089202 */ /* 0x000fe40000000f00 */
[----:B------:R-:W-:-:S04]  /*0350*/  @P1 FADD.FTZ R11, -R10, -RZ ;  /* 0x800000ff0a0b1221 */ /* 0x000fc80000010100 */
[----:B------:R-:W-:-:S04]  /*0360*/  @P1 FFMA R11, R10, R11, R9 ;  /* 0x0000000b0a0b1223 */ /* 0x000fc80000000009 */
[----:B------:R-:W-:-:S04]  /*0370*/  @P1 FFMA R11, R11, R12, R10 ;  /* 0x0000000c0b0b1223 */ /* 0x000fc8000000000a */
[----:B------:R-:W-:-:S07]  /*0380*/  @P1 FMUL.FTZ R8, R11, 2.3283064365386962891e-10 ;  /* 0x2f8000000b081820 */ /* 0x000fce0000410000 */
.L_x_47:
[----:B------:R-:W-:Y:S01]  /*0390*/  HFMA2 R9, -RZ, RZ, 0, 0 ;  /* 0x00000000ff097431 */ /* 0x000fe200000001ff */
[----:B------:R-:W-:Y:S02]  /*03a0*/  MOV R11, R8 ;  /* 0x00000008000b7202 */ /* 0x000fe40000000f00 */
[----:B------:R-:W-:-:S04]  /*03b0*/  MOV R8, R13 ;  /* 0x0000000d00087202 */ /* 0x000fc80000000f00 */
[----:B------:R-:W-:Y:S05]  /*03c0*/  RET.REL.NODEC R8 `(std_fn) ;  /* 0xfffffffc080c7950 */ /* 0x000fea0003c3ffff */
.L_x_48:
        /* <DEDUP_REMOVED lines=11> */
.L_x_99:


//--------------------- .text.var_full            --------------------------
	.section	.text.var_full,"ax",@progbits
	.align	128
        .global         var_full
        .type           var_full,@function
        .size           var_full,(.L_x_104 - var_full)
        .other          var_full,@"STO_CUDA_ENTRY STV_DEFAULT"
var_full:
.text.var_full:
        /* <DEDUP_REMOVED lines=8> */
[----:B------:R-:W0:Y:S01]  /*0080*/  LDC R6, c[0x0][0x398] ;  /* 0x0000e600ff067b82 */ /* 0x000e220000000800 */
[----:B------:R-:W1:Y:S01]  /*0090*/  LDCU UR4, c[0x0][0x370] ;  /* 0x00006e00ff0477ac */ /* 0x000e620008000800 */
[----:B------:R-:W2:Y:S01]  /*00a0*/  LDCU.64 UR6, c[0x0][0x358] ;  /* 0x00006b00ff0677ac */ /* 0x000ea20008000a00 */
[----:B-1----:R-:W-:Y:S01]  /*00b0*/  IMAD R3, R3, UR4, RZ ;  /* 0x0000000403037c24 */ /* 0x002fe2000f8e02ff */
[----:B0-----:R-:W-:-:S13]  /*00c0*/  ISETP.GT.AND P0, PT, R6, RZ, PT ;  /* 0x000000ff0600720c */ /* 0x001fda0003f04270 */
[----:B--2---:R-:W-:Y:S05]  /*00d0*/  @P0 BRA `(.L_x_49) ;  /* 0x0000000000240947 */ /* 0x004fea0003800000 */
[----:B------:R-:W0:Y:S01]  /*00e0*/  LDC.64 R6, c[0x0][0x390] ;  /* 0x0000e400ff067b82 */ /* 0x000e220000000a00 */
[----:B------:R-:W1:Y:S02]  /*00f0*/  LDCU UR4, c[0x0][0x3a0] ;  /* 0x00007400ff0477ac */ /* 0x000e640008000800 */
[----:B-1----:R-:W-:-:S07]  /*0100*/  FMUL R9, RZ, UR4 ;  /* 0x00000004ff097c20 */ /* 0x002fce0008400000 */
.L_x_50:
[----:B0-----:R-:W-:Y:S01]  /*0110*/  IMAD.WIDE R4, R0, 0x4, R6 ;  /* 0x0000000400047825 */ /* 0x001fe200078e0206 */
[----:B------:R-:W-:-:S04]  /*0120*/  IADD3 R0, PT, PT, R3, R0, RZ ;  /* 0x0000000003007210 */ /* 0x000fc80007ffe0ff */
[----:B------:R1:W-:Y:S01]  /*0130*/  STG.E desc[UR6][R4.64], R9 ;  /* 0x0000000904007986 */ /* 0x0003e2000c101906 */
[----:B------:R-:W-:-:S13]  /*0140*/  ISETP.GE.AND P0, PT, R0, UR5, PT ;  /* 0x0000000500007c0c */ /* 0x000fda000bf06270 */
[----:B-1----:R-:W-:Y:S05]  /*0150*/  @!P0 BRA `(.L_x_50) ;  /* 0xfffffffc00ec8947 */ /* 0x002fea000383ffff */
[----:B------:R-:W-:Y:S05]  /*0160*/  EXIT ;  /* 0x000000000000794d */ /* 0x000fea0003800000 */
.L_x_49:
[C---:B------:R-:W-:Y:S02]  /*0170*/  LOP3.LUT R2, R6.reuse, 0xf, RZ, 0xc0, !PT ;  /* 0x0000000f06027812 */ /* 0x040fe400078ec0ff */
[----:B------:R-:W-:Y:S02]  /*0180*/  LOP3.LUT R4, R6, 0x7, RZ, 0xc0, !PT ;  /* 0x0000000706047812 */ /* 0x000fe400078ec0ff */
[----:B------:R-:W-:Y:S02]  /*0190*/  IADD3 R5, PT, PT, R2, -0x1, RZ ;  /* 0xffffffff02057810 */ /* 0x000fe40007ffe0ff */
[----:B------:R-:W-:Y:S02]  /*01a0*/  IADD3 R7, PT, PT, R4, -0x1, RZ ;  /* 0xffffffff04077810 */ /* 0x000fe40007ffe0ff */
[----:B------:R-:W-:Y:S02]  /*01b0*/  ISETP.GE.U32.AND P0, PT, R5, 0x7, PT ;  /* 0x000000070500780c */ /* 0x000fe40003f06070 */
[----:B------:R-:W-:-:S02]  /*01c0*/  LOP3.LUT R5, R6, 0x7ffffff0, RZ, 0xc0, !PT ;  /* 0x7ffffff006057812 */ /* 0x000fc400078ec0ff */
[----:B------:R-:W-:Y:S02]  /*01d0*/  ISETP.GE.U32.AND P1, PT, R7, 0x3, PT ;  /* 0x000000030700780c */ /* 0x000fe40003f26070 */
[----:B------:R-:W-:Y:S02]  /*01e0*/  LOP3.LUT R6, R6, 0x3, RZ, 0xc0, !PT ;  /* 0x0000000306067812 */ /* 0x000fe400078ec0ff */
[----:B------:R-:W-:-:S09]  /*01f0*/  IADD3 R7, PT, PT, -R5, RZ, RZ ;  /* 0x000000ff05077210 */ /* 0x000fd20007ffe1ff */
.L_x_56:
[----:B------:R-:W0:Y:S01]  /*0200*/  LDC.64 R8, c[0x0][0x388] ;  /* 0x0000e200ff087b82 */ /* 0x000e220000000a00 */
[----:B------:R-:W1:Y:S01]  /*0210*/  LDCU UR4, c[0x0][0x398] ;  /* 0x00007300ff0477ac */ /* 0x000e620008000800 */
[----:B0-----:R-:W-:-:S06]  /*0220*/  IMAD.WIDE R8, R0, 0x4, R8 ;  /* 0x0000000400087825 */ /* 0x001fcc00078e0208 */
[----:B------:R0:W5:Y:S01]  /*0230*/  LDG.E R8, desc[UR6][R8.64] ;  /* 0x0000000608087981 */ /* 0x000162000c1e1900 */
[----:B-1----:R-:W-:Y:S01]  /*0240*/  UISETP.GE.U32.AND UP0, UPT, UR4, 0x10, UPT ;  /* 0x000000100400788c */ /* 0x002fe2000bf06070 */
[----:B------:R-:W-:-:S08]  /*0250*/  CS2R R16, SRZ ;  /* 0x0000000000107805 */ /* 0x000fd0000001ff00 */
[----:B0-----:R-:W-:Y:S05]  /*0260*/  BRA.U !UP0, `(.L_x_51) ;  /* 0x0000000508287547 */ /* 0x001fea000b800000 */
[----:B------:R-:W-:Y:S01]  /*0270*/  HFMA2 R16, -RZ, RZ, 0, 0 ;  /* 0x00000000ff107431 */ /* 0x000fe200000001ff */
[----:B------:R-:W-:Y:S02]  /*0280*/  MOV R10, R0 ;  /* 0x00000000000a7202 */ /* 0x000fe40000000f00 */
[----:B------:R-:W-:-:S07]  /*0290*/  MOV R12, R7 ;  /* 0x00000007000c7202 */ /* 0x000fce0000000f00 */
.L_x_52:
[----:B------:R-:W0:Y:S08]  /*02a0*/  LDC.64 R24, c[0x0][0x380] ;  /* 0x0000e000ff187b82 */ /* 0x000e300000000a00 */
[----:B------:R-:W1:Y:S01]  /*02b0*/  LDC R11, c[0x0][0x39c] ;  /* 0x0000e700ff0b7b82 */ /* 0x000e620000000800 */
[----:B0-----:R-:W-:-:S05]  /*02c0*/  IMAD.WIDE R24, R10, 0x4, R24 ;  /* 0x000000040a187825 */ /* 0x001fca00078e0218 */
[----:B------:R-:W2:Y:S01]  /*02d0*/  LDG.E R18, desc[UR6][R24.64] ;  /* 0x0000000618127981 */ /* 0x000ea2000c1e1900 */
[----:B-1----:R-:W-:-:S05]  /*02e0*/  IMAD.WIDE R14, R11, 0x4, R24 ;  /* 0x000000040b0e7825 */ /* 0x002fca00078e0218 */
[----:B------:R-:W3:Y:S01]  /*02f0*/  LDG.E R17, desc[UR6][R14.64] ;  /* 0x000000060e117981 */ /* 0x000ee2000c1e1900 */
[----:B------:R-:W-:-:S05]  /*0300*/  IMAD.WIDE R20, R11, 0x4, R14 ;  /* 0x000000040b147825 */ /* 0x000fca00078e020e */
[----:B------:R0:W4:Y:S02]  /*0310*/  LDG.E R19, desc[UR6][R20.64] ;  /* 0x0000000614137981 */ /* 0x000124000c1e1900 */
[----:B0-----:R-:W-:-:S05]  /*0320*/  IMAD.WIDE R20, R11, 0x4, R20 ;  /* 0x000000040b147825 */ /* 0x001fca00078e0214 */
[----:B------:R0:W4:Y:S01]  /*0330*/  LDG.E R9, desc[UR6][R20.64] ;  /* 0x0000000614097981 */ /* 0x000122000c1e1900 */
[----:B------:R-:W-:-:S04]  /*0340*/  IMAD.WIDE R22, R11, 0x4, R20 ;  /* 0x000000040b167825 */ /* 0x000fc800078e0214 */
[C---:B------:R-:W-:Y:S02]  /*0350*/  IMAD.WIDE R28, R11.reuse, 0x4, R22 ;  /* 0x000000040b1c7825 */ /* 0x040fe400078e0216 */
[----:B------:R-:W4:Y:S02]  /*0360*/  LDG.E R22, desc[UR6][R22.64] ;  /* 0x0000000616167981 */ /* 0x000f24000c1e1900 */
[C---:B------:R-:W-:Y:S02]  /*0370*/  IMAD.WIDE R26, R11.reuse, 0x4, R28 ;  /* 0x000000040b1a7825 */ /* 0x040fe400078e021c */
[----:B------:R-:W4:Y:S02]  /*0380*/  LDG.E R29, desc[UR6][R28.64] ;  /* 0x000000061c1d7981 */ /* 0x000f24000c1e1900 */
[C---:B------:R-:W-:Y:S02]  /*0390*/  IMAD.WIDE R24, R11.reuse, 0x4, R26 ;  /* 0x000000040b187825 */ /* 0x040fe400078e021a */
[----:B------:R-:W4:Y:S02]  /*03a0*/  LDG.E R27, desc[UR6][R26.64] ;  /* 0x000000061a1b7981 */ /* 0x000f24000c1e1900 */
[----:B------:R-:W-:-:S02]  /*03b0*/  IMAD.WIDE R14, R11, 0x4, R24 ;  /* 0x000000040b0e7825 */ /* 0x000fc400078e0218 */
[----:B------:R-:W4:Y:S02]  /*03c0*/  LDG.E R25, desc[UR6][R24.64] ;  /* 0x0000000618197981 */ /* 0x000f24000c1e1900 */
[C---:B0-----:R-:W-:Y:S02]  /*03d0*/  IMAD.WIDE R20, R11.reuse, 0x4, R14 ;  /* 0x000000040b147825 */ /* 0x041fe400078e020e */
[----:B------:R0:W4:Y:S04]  /*03e0*/  LDG.E R23, desc[UR6][R14.64] ;  /* 0x000000060e177981 */ /* 0x000128000c1e1900 */
[----:B------:R1:W4:Y:S01]  /*03f0*/  LDG.E R13, desc[UR6][R20.64] ;  /* 0x00000006140d7981 */ /* 0x000322000c1e1900 */
[----:B0-----:R-:W-:-:S05]  /*0400*/  IMAD.WIDE R14, R11, 0x4, R20 ;  /* 0x000000040b0e7825 */ /* 0x001fca00078e0214 */
[----:B------:R0:W4:Y:S01]  /*0410*/  LDG.E R24, desc[UR6][R14.64] ;  /* 0x000000060e187981 */ /* 0x000122000c1e1900 */
[----:B-1----:R-:W-:-:S05]  /*0420*/  IMAD.WIDE R20, R11, 0x4, R14 ;  /* 0x000000040b147825 */ /* 0x002fca00078e020e */
[----:B------:R3:W4:Y:S01]  /*0430*/  LDG.E R26, desc[UR6][R20.64] ;  /* 0x00000006141a7981 */ /* 0x000722000c1e1900 */
[----:B0-----:R-:W-:-:S05]  /*0440*/  IMAD.WIDE R14, R11, 0x4, R20 ;  /* 0x000000040b0e7825 */ /* 0x001fca00078e0214 */
[----:B------:R0:W4:Y:S01]  /*0450*/  LDG.E R28, desc[UR6][R14.64] ;  /* 0x000000060e1c7981 */ /* 0x000122000c1e1900 */
[----:B--2--5:R-:W-:-:S04]  /*0460*/  FADD R18, -R8, R18 ;  /* 0x0000001208127221 */ /* 0x024fc80000000100 */
[----:B------:R-:W-:Y:S01]  /*0470*/  FFMA R18, R18, R18, R16 ;  /* 0x0000001212127223 */ /* 0x000fe20000000010 */
[----:B---3--:R-:W-:Y:S01]  /*0480*/  FADD R21, -R8, R17 ;  /* 0x0000001108157221 */ /* 0x008fe20000000100 */
[----:B------:R-:W-:-:S04]  /*0490*/  IMAD.WIDE R16, R11, 0x4, R14 ;  /* 0x000000040b107825 */ /* 0x000fc800078e020e */
[----:B0-----:R-:W-:Y:S01]  /*04a0*/  FFMA R14, R21, R21, R18 ;  /* 0x00000015150e7223 */ /* 0x001fe20000000012 */
[C---:B----4-:R-:W-:Y:S01]  /*04b0*/  FADD R21, -R8.reuse, R19 ;  /* 0x0000001308157221 */ /* 0x050fe20000000100 */
[----:B------:R-:W-:Y:S01]  /*04c0*/  IMAD.WIDE R18, R11, 0x4, R16 ;  /* 0x000000040b127825 */ /* 0x000fe200078e0210 */
[----:B------:R-:W2:Y:S03]  /*04d0*/  LDG.E R15, desc[UR6][R16.64] ;  /* 0x00000006100f7981 */ /* 0x000ea6000c1e1900 */
[----:B------:R-:W-:Y:S01]  /*04e0*/  FFMA R14, R21, R21, R14 ;  /* 0x00000015150e7223 */ /* 0x000fe2000000000e */
[----:B------:R-:W-:Y:S01]  /*04f0*/  IMAD.WIDE R20, R11, 0x4, R18 ;  /* 0x000000040b147825 */ /* 0x000fe200078e0212 */
[----:B------:R-:W3:Y:S05]  /*0500*/  LDG.E R17, desc[UR6][R18.64] ;  /* 0x0000000612117981 */ /* 0x000eea000c1e1900 */
[----:B------:R-:W4:Y:S01]  /*0510*/  LDG.E R21, desc[UR6][R20.64] ;  /* 0x0000000614157981 */ /* 0x000f22000c1e1900 */
[----:B------:R-:W-:-:S04]  /*0520*/  FADD R9, -R8, R9 ;  /* 0x0000000908097221 */ /* 0x000fc80000000100 */
[----:B------:R-:W-:Y:S01]  /*0530*/  FFMA R14, R9, R9, R14 ;  /* 0x00000009090e7223 */ /* 0x000fe2000000000e */
        /* <DEDUP_REMOVED lines=12> */
[----:B------:R-:W-:Y:S01]  /*0600*/  FADD R9, -R8, R24 ;  /* 0x0000001808097221 */ /* 0x000fe20000000100 */
[----:B------:R-:W-:-:S03]  /*0610*/  IADD3 R12, PT, PT, R12, 0x10, RZ ;  /* 0x000000100c0c7810 */ /* 0x000fc60007ffe0ff */
[----:B------:R-:W-:Y:S01]  /*0620*/  FFMA R14, R9, R9, R14 ;  /* 0x00000009090e7223 */ /* 0x000fe2000000000e */
[----:B------:R-:W-:Y:S01]  /*0630*/  FADD R9, -R8, R26 ;  /* 0x0000001a08097221 */ /* 0x000fe20000000100 */
[----:B------:R-:W-:-:S03]  /*0640*/  ISETP.NE.AND P2, PT, R12, RZ, PT ;  /* 0x000000ff0c00720c */ /* 0x000fc60003f45270 */
[----:B------:R-:W-:Y:S01]  /*0650*/  FFMA R14, R9, R9, R14 ;  /* 0x00000009090e7223 */ /* 0x000fe2000000000e */
[----:B------:R-:W-:-:S04]  /*0660*/  FADD R9, -R8, R28 ;  /* 0x0000001c08097221 */ /* 0x000fc80000000100 */
[----:B------:R-:W-:Y:S01]  /*0670*/  FFMA R14, R9, R9, R14 ;  /* 0x00000009090e7223 */ /* 0x000fe2000000000e */
[----:B------:R-:W-:Y:S01]  /*0680*/  LEA R10, R11, R10, 0x4 ;  /* 0x0000000a0b0a7211 */ /* 0x000fe200078e20ff */
[----:B--2---:R-:W-:-:S04]  /*0690*/  FADD R15, -R8, R15 ;  /* 0x0000000f080f7221 */ /* 0x004fc80000000100 */
[----:B------:R-:W-:Y:S01]  /*06a0*/  FFMA R14, R15, R15, R14 ;  /* 0x0000000f0f0e7223 */ /* 0x000fe2000000000e */
[----:B---3--:R-:W-:-:S04]  /*06b0*/  FADD R17, -R8, R17 ;  /* 0x0000001108117221 */ /* 0x008fc80000000100 */
[----:B------:R-:W-:Y:S01]  /*06c0*/  FFMA R14, R17, R17, R14 ;  /* 0x00000011110e7223 */ /* 0x000fe2000000000e */
[----:B----4-:R-:W-:-:S04]  /*06d0*/  FADD R21, -R8, R21 ;  /* 0x0000001508157221 */ /* 0x010fc80000000100 */
[----:B------:R-:W-:Y:S01]  /*06e0*/  FFMA R16, R21, R21, R14 ;  /* 0x0000001515107223 */ /* 0x000fe2000000000e */
[----:B------:R-:W-:Y:S06]  /*06f0*/  @P2 BRA `(.L_x_52) ;  /* 0xfffffff800e82947 */ /* 0x000fec000383ffff */
[----:B------:R-:W-:-:S07]  /*0700*/  MOV R17, R5 ;  /* 0x0000000500117202 */ /* 0x000fce0000000f00 */
.L_x_51:
[----:B------:R-:W-:-:S13]  /*0710*/  ISETP.NE.AND P2, PT, R2, RZ, PT ;  /* 0x000000ff0200720c */ /* 0x000fda0003f45270 */
[----:B------:R-:W-:Y:S05]  /*0720*/  @!P2 BRA `(.L_x_53) ;  /* 0x000000040040a947 */ /* 0x000fea0003800000 */
[----:B------:R-:W-:Y:S01]  /*0730*/  ISETP.NE.AND P2, PT, R4, RZ, PT ;  /* 0x000000ff0400720c */ /* 0x000fe20003f45270 */
[----:B------:R-:W-:-:S12]  /*0740*/  @!P0 BRA `(.L_x_54) ;  /* 0x0000000000908947 */ /* 0x000fd80003800000 */
[----:B------:R-:W0:Y:S08]  /*0750*/  LDC R23, c[0x0][0x39c] ;  /* 0x0000e700ff177b82 */ /* 0x000e300000000800 */
[----:B------:R-:W1:Y:S01]  /*0760*/  LDC.64 R26, c[0x0][0x380] ;  /* 0x0000e000ff1a7b82 */ /* 0x000e620000000a00 */
[----:B0-----:R-:W-:-:S04]  /*0770*/  IMAD R9, R17, R23, R0 ;  /* 0x0000001711097224 */ /* 0x001fc800078e0200 */
[----:B-1----:R-:W-:-:S05]  /*0780*/  IMAD.WIDE R26, R9, 0x4, R26 ;  /* 0x00000004091a7825 */ /* 0x002fca00078e021a */
[----:B------:R-:W2:Y:S01]  /*0790*/  LDG.E R9, desc[UR6][R26.64] ;  /* 0x000000061a097981 */ /* 0x000ea2000c1e1900 */
[----:B------:R-:W-:-:S04]  /*07a0*/  IMAD.WIDE R24, R23, 0x4, R26 ;  /* 0x0000000417187825 */ /* 0x000fc800078e021a */
[C---:B------:R-:W-:Y:S02]  /*07b0*/  IMAD.WIDE R18, R23.reuse, 0x4, R24 ;  /* 0x0000000417127825 */ /* 0x040fe400078e0218 */
[----:B------:R-:W3:Y:S02]  /*07c0*/  LDG.E R25, desc[UR6][R24.64] ;  /* 0x0000000618197981 */ /* 0x000ee4000c1e1900 */
[C---:B------:R-:W-:Y:S02]  /*07d0*/  IMAD.WIDE R10, R23.reuse, 0x4, R18 ;  /* 0x00000004170a7825 */ /* 0x040fe400078e0212 */
[----:B------:R-:W4:Y:S02]  /*07e0*/  LDG.E R19, desc[UR6][R18.64] ;  /* 0x0000000612137981 */ /* 0x000f24000c1e1900 */
[C---:B------:R-:W-:Y:S02]  /*07f0*/  IMAD.WIDE R12, R23.reuse, 0x4, R10 ;  /* 0x00000004170c7825 */ /* 0x040fe400078e020a */
[----:B------:R4:W4:Y:S02]  /*0800*/  LDG.E R11, desc[UR6][R10.64] ;  /* 0x000000060a0b7981 */ /* 0x000924000c1e1900 */
[----:B------:R-:W-:-:S02]  /*0810*/  IMAD.WIDE R14, R23, 0x4, R12 ;  /* 0x00000004170e7825 */ /* 0x000fc400078e020c */
[----:B------:R-:W4:Y:S02]  /*0820*/  LDG.E R13, desc[UR6][R12.64] ;  /* 0x000000060c0d7981 */ /* 0x000f24000c1e1900 */
[C---:B------:R-:W-:Y:S02]  /*0830*/  IMAD.WIDE R20, R23.reuse, 0x4, R14 ;  /* 0x0000000417147825 */ /* 0x040fe400078e020e */
[----:B------:R-:W4:Y:S02]  /*0840*/  LDG.E R15, desc[UR6][R14.64] ;  /* 0x000000060e0f7981 */ /* 0x000f24000c1e1900 */
[----:B------:R-:W-:Y:S02]  /*0850*/  IMAD.WIDE R22, R23, 0x4, R20 ;  /* 0x0000000417167825 */ /* 0x000fe400078e0214 */
[----:B------:R-:W4:Y:S04]  /*0860*/  LDG.E R27, desc[UR6][R20.64] ;  /* 0x00000006141b7981 */ /* 0x000f28000c1e1900 */
[----:B------:R-:W4:Y:S01]  /*0870*/  LDG.E R23, desc[UR6][R22.64] ;  /* 0x0000000616177981 */ /* 0x000f22000c1e1900 */
[----:B------:R-:W-:Y:S01]  /*0880*/  IADD3 R17, PT, PT, R17, 0x8, RZ ;  /* 0x0000000811117810 */ /* 0x000fe20007ffe0ff */
[----:B--2--5:R-:W-:-:S04]  /*0890*/  FADD R9, -R8, R9 ;  /* 0x0000000908097221 */ /* 0x024fc80000000100 */
[----:B------:R-:W-:Y:S01]  /*08a0*/  FFMA R9, R9, R9, R16 ;  /* 0x0000000909097223 */ /* 0x000fe20000000010 */
[----:B---3--:R-:W-:-:S04]  /*08b0*/  FADD R16, -R8, R25 ;  /* 0x0000001908107221 */ /* 0x008fc80000000100 */
[----:B------:R-:W-:Y:S01]  /*08c0*/  FFMA R9, R16, R16, R9 ;  /* 0x0000001010097223 */ /* 0x000fe20000000009 */
[----:B----4-:R-:W-:-:S04]  /*08d0*/  FADD R10, -R8, R19 ;  /* 0x00000013080a7221 */ /* 0x010fc80000000100 */
        /* <DEDUP_REMOVED lines=10> */
[----:B------:R-:W-:-:S07]  /*0980*/  FFMA R16, R16, R16, R9 ;  /* 0x0000001010107223 */ /* 0x000fce0000000009 */
.L_x_54:
[----:B------:R-:W-:Y:S05]  /*0990*/  @!P2 BRA `(.L_x_53) ;  /* 0x0000000000a4a947 */ /* 0x000fea0003800000 */
[----:B------:R-:W-:Y:S01]  /*09a0*/  ISETP.NE.AND P2, PT, R6, RZ, PT ;  /* 0x000000ff0600720c */ /* 0x000fe20003f45270 */
[----:B------:R-:W-:-:S12]  /*09b0*/  @!P1 BRA `(.L_x_55) ;  /* 0x0000000000509947 */ /* 0x000fd80003800000 */
[----:B------:R-:W0:Y:S08]  /*09c0*/  LDC R19, c[0x0][0x39c] ;  /* 0x0000e700ff137b82 */ /* 0x000e300000000800 */
[----:B------:R-:W1:Y:S01]  /*09d0*/  LDC.64 R10, c[0x0][0x380] ;  /* 0x0000e000ff0a7b82 */ /* 0x000e620000000a00 */
[----:B0-----:R-:W-:-:S04]  /*09e0*/  IMAD R15, R17, R19, R0 ;  /* 0x00000013110f7224 */ /* 0x001fc800078e0200 */
[----:B-1----:R-:W-:-:S04]  /*09f0*/  IMAD.WIDE R14, R15, 0x4, R10 ;  /* 0x000000040f0e7825 */ /* 0x002fc800078e020a */
[C---:B------:R-:W-:Y:S02]  /*0a00*/  IMAD.WIDE R10, R19.reuse, 0x4, R14 ;  /* 0x00000004130a7825 */ /* 0x040fe400078e020e */
[----:B------:R-:W2:Y:S02]  /*0a10*/  LDG.E R15, desc[UR6][R14.64] ;  /* 0x000000060e0f7981 */ /* 0x000ea4000c1e1900 */
[C---:B------:R-:W-:Y:S02]  /*0a20*/  IMAD.WIDE R12, R19.reuse, 0x4, R10 ;  /* 0x00000004130c7825 */ /* 0x040fe400078e020a */
[----:B------:R-:W3:Y:S02]  /*0a30*/  LDG.E R11, desc[UR6][R10.64] ;  /* 0x000000060a0b7981 */ /* 0x000ee4000c1e1900 */
        /* <DEDUP_REMOVED lines=11> */
[----:B------:R-:W-:-:S07]  /*0af0*/  FFMA R16, R16, R16, R9 ;  /* 0x0000001010107223 */ /* 0x000fce0000000009 */
.L_x_55:
[----:B------:R-:W-:Y:S05]  /*0b00*/  @!P2 BRA `(.L_x_53) ;  /* 0x000000000048a947 */ /* 0x000fea0003800000 */
[----:B------:R-:W0:Y:S08]  /*0b10*/  LDC R15, c[0x0][0x39c] ;  /* 0x0000e700ff0f7b82 */ /* 0x000e300000000800 */
[----:B------:R-:W1:Y:S01]  /*0b20*/  LDC.64 R10, c[0x0][0x380] ;  /* 0x0000e000ff0a7b82 */ /* 0x000e620000000a00 */
[----:B0-----:R-:W-:-:S04]  /*0b30*/  IMAD R9, R17, R15, R0 ;  /* 0x0000000f11097224 */ /* 0x001fc800078e0200 */
[----:B-1----:R-:W-:-:S05]  /*0b40*/  IMAD.WIDE R10, R9, 0x4, R10 ;  /* 0x00000004090a7825 */ /* 0x002fca00078e020a */
[----:B------:R-:W2:Y:S01]  /*0b50*/  LDG.E R9, desc[UR6][R10.64] ;  /* 0x000000060a097981 */ /* 0x000ea2000c1e1900 */
[----:B------:R-:W-:Y:S01]  /*0b60*/  ISETP.NE.AND P2, PT, R6, 0x1, PT ;  /* 0x000000010600780c */ /* 0x000fe20003f45270 */
[----:B--2--5:R-:W-:-:S04]  /*0b70*/  FADD R9, -R8, R9 ;  /* 0x0000000908097221 */ /* 0x024fc80000000100 */
[----:B------:R-:W-:-:S08]  /*0b80*/  FFMA R16, R9, R9, R16 ;  /* 0x0000000909107223 */ /* 0x000fd00000000010 */
[----:B------:R-:W-:Y:S05]  /*0b90*/  @!P2 BRA `(.L_x_53) ;  /* 0x000000000024a947 */ /* 0x000fea0003800000 */
[----:B------:R-:W-:Y:S01]  /*0ba0*/  ISETP.NE.AND P2, PT, R6, 0x2, PT ;  /* 0x000000020600780c */ /* 0x000fe20003f45270 */
[----:B------:R-:W-:-:S05]  /*0bb0*/  IMAD.WIDE R12, R15, 0x4, R10 ;  /* 0x000000040f0c7825 */ /* 0x000fca00078e020a */
[----:B------:R-:W2:Y:S07]  /*0bc0*/  LDG.E R9, desc[UR6][R12.64] ;  /* 0x000000060c097981 */ /* 0x000eae000c1e1900 */
[----:B------:R-:W-:-:S06]  /*0bd0*/  @P2 IMAD.WIDE R10, R15, 0x4, R12 ;  /* 0x000000040f0a2825 */ /* 0x000fcc00078e020c */
[----:B------:R-:W3:Y:S01]  /*0be0*/  @P2 LDG.E R11, desc[UR6][R10.64] ;  /* 0x000000060a0b2981 */ /* 0x000ee2000c1e1900 */
[----:B--2---:R-:W-:-:S04]  /*0bf0*/  FADD R9, -R8, R9 ;  /* 0x0000000908097221 */ /* 0x004fc80000000100 */
[----:B------:R-:W-:Y:S01]  /*0c00*/  FFMA R16, R9, R9, R16 ;  /* 0x0000000909107223 */ /* 0x000fe20000000010 */
[----:B---3--:R-:W-:-:S04]  /*0c10*/  @P2 FADD R9, -R8, R11 ;  /* 0x0000000b08092221 */ /* 0x008fc80000000100 */
[----:B------:R-:W-:-:S07]  /*0c20*/  @P2 FFMA R16, R9, R9, R16 ;  /* 0x0000000909102223 */ /* 0x000fce0000000010 */
.L_x_53:
[----:B-----5:R-:W0:Y:S01]  /*0c30*/  LDC.64 R8, c[0x0][0x390] ;  /* 0x0000e400ff087b82 */ /* 0x020e220000000a00 */
[----:B------:R-:W1:Y:S01]  /*0c40*/  LDCU UR4, c[0x0][0x3a0] ;  /* 0x00007400ff0477ac */ /* 0x000e620008000800 */
[----:B------:R-:W2:Y:S01]  /*0c50*/  LDCU UR5, c[0x0][0x39c] ;  /* 0x00007380ff0577ac */ /* 0x000ea20008000800 */
[----:B-1----:R-:W-:Y:S01]  /*0c60*/  FMUL R11, R16, UR4 ;  /* 0x00000004100b7c20 */ /* 0x002fe20008400000 */
[----:B0-----:R-:W-:Y:S01]  /*0c70*/  IMAD.WIDE R8, R0, 0x4, R8 ;  /* 0x0000000400087825 */ /* 0x001fe200078e0208 */
[----:B------:R-:W-:-:S04]  /*0c80*/  IADD3 R0, PT, PT, R3, R0, RZ ;  /* 0x0000000003007210 */ /* 0x000fc80007ffe0ff */
[----:B------:R0:W-:Y:S01]  /*0c90*/  STG.E desc[UR6][R8.64], R11 ;  /* 0x0000000b08007986 */ /* 0x0001e2000c101906 */
[----:B--2---:R-:W-:-:S13]  /*0ca0*/  ISETP.GE.AND P2, PT, R0, UR5, PT ;  /* 0x0000000500007c0c */ /* 0x004fda000bf46270 */
[----:B0-----:R-:W-:Y:S05]  /*0cb0*/  @!P2 BRA `(.L_x_56) ;  /* 0xfffffff40050a947 */ /* 0x001fea000383ffff */
[----:B------:R-:W-:Y:S05]  /*0cc0*/  EXIT ;  /* 0x000000000000794d */ /* 0x000fea0003800000 */
.L_x_57:
        /* <DEDUP_REMOVED lines=11> */
.L_x_104:


//--------------------- .text.var_cov             --------------------------
	.section	.text.var_cov,"ax",@progbits
	.align	128
        .global         var_cov
        .type           var_cov,@function
        .size           var_cov,(.L_x_105 - var_cov)
        .other          var_cov,@"STO_CUDA_ENTRY STV_DEFAULT"
var_cov:
.text.var_cov:
        /* <DEDUP_REMOVED lines=8> */
[----:B------:R-:W0:Y:S01]  /*0080*/  LDCU UR8, c[0x0][0x398] ;  /* 0x00007300ff0877ac */ /* 0x000e220008000800 */
[----:B------:R-:W1:Y:S01]  /*0090*/  LDCU UR4, c[0x0][0x370] ;  /* 0x00006e00ff0477ac */ /* 0x000e620008000800 */
[----:B------:R-:W2:Y:S01]  /*00a0*/  LDCU.64 UR6, c[0x0][0x358] ;  /* 0x00006b00ff0677ac */ /* 0x000ea20008000a00 */
[----:B0-----:R-:W-:Y:S01]  /*00b0*/  UISETP.GT.AND UP0, UPT, UR8, URZ, UPT ;  /* 0x000000ff0800728c */ /* 0x001fe2000bf04270 */
[----:B-1----:R-:W-:-:S08]  /*00c0*/  IMAD R5, R5, UR4, RZ ;  /* 0x0000000405057c24 */ /* 0x002fd0000f8e02ff */
[----:B--2---:R-:W-:Y:S05]  /*00d0*/  BRA.U UP0, `(.L_x_58) ;  /* 0x0000000100247547 */ /* 0x004fea000b800000 */
[----:B------:R-:W0:Y:S01]  /*00e0*/  LDC.64 R6, c[0x0][0x390] ;  /* 0x0000e400ff067b82 */ /* 0x000e220000000a00 */
[----:B------:R-:W1:Y:S02]  /*00f0*/  LDCU UR4, c[0x0][0x3a8] ;  /* 0x00007500ff0477ac */ /* 0x000e640008000800 */
[----:B-1----:R-:W-:-:S07]  /*0100*/  FMUL R9, RZ, UR4 ;  /* 0x00000004ff097c20 */ /* 0x002fce0008400000 */
.L_x_59:
[----:B0-----:R-:W-:Y:S01]  /*0110*/  IMAD.WIDE R2, R0, 0x4, R6 ;  /* 0x0000000400027825 */ /* 0x001fe200078e0206 */
[----:B------:R-:W-:-:S04]  /*0120*/  IADD3 R0, PT, PT, R5, R0, RZ ;  /* 0x0000000005007210 */ /* 0x000fc80007ffe0ff */
[----:B------:R1:W-:Y:S01]  /*0130*/  STG.E desc[UR6][R2.64], R9 ;  /* 0x0000000902007986 */ /* 0x0003e2000c101906 */
[----:B------:R-:W-:-:S13]  /*0140*/  ISETP.GE.AND P0, PT, R0, UR5, PT ;  /* 0x0000000500007c0c */ /* 0x000fda000bf06270 */
[----:B-1----:R-:W-:Y:S05]  /*0150*/  @!P0 BRA `(.L_x_59) ;  /* 0xfffffffc00ec8947 */ /* 0x002fea000383ffff */
[----:B------:R-:W-:Y:S05]  /*0160*/  EXIT ;  /* 0x000000000000794d */ /* 0x000fea0003800000 */
.L_x_58:
[----:B------:R-:W0:Y:S02]  /*0170*/  LDCU UR4, c[0x0][0x3a0] ;  /* 0x00007400ff0477ac */ /* 0x000e240008000800 */
[----:B0-----:R-:W-:-:S09]  /*0180*/  UISETP.GE.AND UP0, UPT, UR4, 0x1, UPT ;  /* 0x000000010400788c */ /* 0x001fd2000bf06270 */
[----:B------:R-:W-:Y:S05]  /*0190*/  BRA.U !UP0, `(.L_x_60) ;  /* 0x0000000908cc7547 */ /* 0x000fea000b800000 */
[----:B------:R-:W0:Y:S02]  /*01a0*/  LDC R6, c[0x0][0x3a4] ;  /* 0x0000e900ff067b82 */ /* 0x000e240000000800 */
[----:B0-----:R-:W-:-:S13]  /*01b0*/  ISETP.GE.AND P0, PT, R6, 0x1, PT ;  /* 0x000000010600780c */ /* 0x001fda0003f06270 */
[----:B------:R-:W-:Y:S05]  /*01c0*/  @!P0 BRA `(.L_x_61) ;  /* 0x00000008009c8947 */ /* 0x000fea0003800000 */
[----:B------:R-:W0:Y:S01]  /*01d0*/  LDCU.64 UR4, c[0x0][0x380] ;  /* 0x00007000ff0477ac */ /* 0x000e220008000a00 */
[C---:B------:R-:W-:Y:S02]  /*01e0*/  LOP3.LUT R16, R6.reuse, 0xf, RZ, 0xc0, !PT ;  /* 0x0000000f06107812 */ /* 0x040fe400078ec0ff */
[----:B------:R-:W-:Y:S02]  /*01f0*/  LOP3.LUT R18, R6, 0x7, RZ, 0xc0, !PT ;  /* 0x0000000706127812 */ /* 0x000fe400078ec0ff */
[----:B------:R-:W-:Y:S02]  /*0200*/  IADD3 R2, PT, PT, R16, -0x1, RZ ;  /* 0xffffffff10027810 */ /* 0x000fe40007ffe0ff */
[----:B------:R-:W-:Y:S02]  /*0210*/  IADD3 R3, PT, PT, R18, -0x1, RZ ;  /* 0xffffffff12037810 */ /* 0x000fe40007ffe0ff */
[----:B------:R-:W-:Y:S02]  /*0220*/  LOP3.LUT R4, R6, 0x7ffffff0, RZ, 0xc0, !PT ;  /* 0x7ffffff006047812 */ /* 0x000fe400078ec0ff */
[----:B------:R-:W-:-:S02]  /*0230*/  ISETP.GE.U32.AND P0, PT, R2, 0x7, PT ;  /* 0x000000070200780c */ /* 0x000fc40003f06070 */
[----:B------:R-:W-:Y:S02]  /*0240*/  ISETP.GE.U32.AND P1, PT, R3, 0x3, PT ;  /* 0x000000030300780c */ /* 0x000fe40003f26070 */
[----:B------:R-:W-:Y:S02]  /*0250*/  LOP3.LUT R6, R6, 0x3, RZ, 0xc0, !PT ;  /* 0x0000000306067812 */ /* 0x000fe400078ec0ff */
[----:B------:R-:W-:Y:S01]  /*0260*/  IADD3 R7, PT, PT, -R4, RZ, RZ ;  /* 0x000000ff04077210 */ /* 0x000fe20007ffe1ff */
[----:B0-----:R-:W-:-:S04]  /*0270*/  UIADD3 UR4, UP0, UPT, UR4, 0x20, URZ ;  /* 0x0000002004047890 */ /* 0x001fc8000ff1e0ff */
[----:B------:R-:W-:-:S12]  /*0280*/  UIADD3.X UR5, UPT, UPT, URZ, UR5, URZ, UP0, !UPT ;  /* 0x00000005ff057290 */ /* 0x000fd800087fe4ff */
.L_x_69:
[----:B------:R-:W0:Y:S02]  /*0290*/  LDC.64 R2, c[0x0][0x388] ;  /* 0x0000e200ff027b82 */ /* 0x000e240000000a00 */
[----:B0-----:R-:W-:-:S05]  /*02a0*/  IMAD.WIDE R2, R0, 0x4, R2 ;  /* 0x0000000400027825 */ /* 0x001fca00078e0202 */
[----:B-----5:R0:W5:Y:S01]  /*02b0*/  LDG.E R8, desc[UR6][R2.64] ;  /* 0x0000000602087981 */ /* 0x020162000c1e1900 */
[----:B------:R-:W-:Y:S01]  /*02c0*/  HFMA2 R13, -RZ, RZ, 0, 0 ;  /* 0x00000000ff0d7431 */ /* 0x000fe200000001ff */
[----:B------:R-:W-:-:S07]  /*02d0*/  MOV R9, RZ ;  /* 0x000000ff00097202 */ /* 0x000fce0000000f00 */
.L_x_68:
[----:B------:R-:W1:Y:S01]  /*02e0*/  LDCU.64 UR8, c[0x0][0x398] ;  /* 0x00007300ff0877ac */ /* 0x000e620008000a00 */
[----:B------:R-:W-:Y:S01]  /*02f0*/  MOV R11, RZ ;  /* 0x000000ff000b7202 */ /* 0x000fe20000000f00 */
[C---:B-1----:R-:W-:Y:S01]  /*0300*/  IMAD R10, R9.reuse, UR9, R0 ;  /* 0x00000009090a7c24 */ /* 0x042fe2000f8e0200 */
[----:B------:R-:W-:-:S04]  /*0310*/  IADD3 R9, PT, PT, R9, 0x1, RZ ;  /* 0x0000000109097810 */ /* 0x000fc80007ffe0ff */
[----:B------:R-:W-:-:S13]  /*0320*/  ISETP.NE.AND P2, PT, R9, UR8, PT ;  /* 0x0000000809007c0c */ /* 0x000fda000bf45270 */
.L_x_67:
[----:B------:R-:W1:Y:S01]  /*0330*/  LDCU.64 UR8, c[0x0][0x3a0] ;  /* 0x00007400ff0877ac */ /* 0x000e620008000a00 */
[----:B------:R-:W-:Y:S01]  /*0340*/  HFMA2 R15, -RZ, RZ, 0, 0 ;  /* 0x00000000ff0f7431 */ /* 0x000fe200000001ff */
[----:B-1----:R-:W-:Y:S01]  /*0350*/  UISETP.GE.U32.AND UP0, UPT, UR9, 0x10, UPT ;  /* 0x000000100900788c */ /* 0x002fe2000bf06070 */
[----:B------:R-:W-:Y:S01]  /*0360*/  IMAD R12, R10, UR8, R11 ;  /* 0x000000080a0c7c24 */ /* 0x000fe2000f8e020b */
[----:B------:R-:W-:-:S03]  /*0370*/  IADD3 R11, PT, PT, R11, 0x1, RZ ;  /* 0x000000010b0b7810 */ /* 0x000fc60007ffe0ff */
[----:B------:R-:W-:Y:S01]  /*0380*/  IMAD R12, R12, UR9, RZ ;  /* 0x000000090c0c7c24 */ /* 0x000fe2000f8e02ff */
[----:B------:R-:W-:-:S03]  /*0390*/  ISETP.NE.AND P3, PT, R11, UR8, PT ;  /* 0x000000080b007c0c */ /* 0x000fc6000bf65270 */
[----:B------:R-:W-:Y:S10]  /*03a0*/  BRA.U !UP0, `(.L_x_62) ;  /* 0x0000000108e87547 */ /* 0x000ff4000b800000 */
[----:B------:R-:W-:Y:S02]  /*03b0*/  MOV R15, R12 ;  /* 0x0000000c000f7202 */ /* 0x000fe40000000f00 */
[----:B------:R-:W-:-:S07]  /*03c0*/  MOV R14, R7 ;  /* 0x00000007000e7202 */ /* 0x000fce0000000f00 */
.L_x_63:
[----:B0-----:R-:W-:Y:S02]  /*03d0*/  MOV R2, UR4 ;  /* 0x0000000400027c02 */ /* 0x001fe40008000f00 */
[----:B------:R-:W-:-:S03]  /*03e0*/  MOV R3, UR5 ;  /* 0x0000000500037c02 */ /* 0x000fc60008000f00 */
[----:B------:R-:W-:-:S05]  /*03f0*/  IMAD.WIDE R2, R15, 0x4, R2 ;  /* 0x000000040f027825 */ /* 0x000fca00078e0202 */
[----:B------:R-:W2:Y:S04]  /*0400*/  LDG.E R19, desc[UR6][R2.64+-0x20] ;  /* 0xffffe00602137981 */ /* 0x000ea8000c1e1900 */
[----:B------:R-:W3:Y:S04]  /*0410*/  LDG.E R29, desc[UR6][R2.64+-0x1c] ;  /* 0xffffe406021d7981 */ /* 0x000ee8000c1e1900 */
[----:B------:R-:W4:Y:S04]  /*0420*/  LDG.E R27, desc[UR6][R2.64+-0x18] ;  /* 0xffffe806021b7981 */ /* 0x000f28000c1e1900 */
[----:B------:R-:W4:Y:S04]  /*0430*/  LDG.E R25, desc[UR6][R2.64+-0x14] ;  /* 0xffffec0602197981 */ /* 0x000f28000c1e1900 */
[----:B------:R-:W4:Y:S04]  /*0440*/  LDG.E R23, desc[UR6][R2.64+-0x10] ;  /* 0xfffff00602177981 */ /* 0x000f28000c1e1900 */
[----:B------:R-:W4:Y:S04]  /*0450*/  LDG.E R21, desc[UR6][R2.64+-0xc] ;  /* 0xfffff40602157981 */ /* 0x000f28000c1e1900 */
[----:B------:R-:W4:Y:S01]  /*0460*/  LDG.E R17, desc[UR6][R2.64+-0x8] ;  /* 0xfffff80602117981 */ /* 0x000f22000c1e1900 */
[----:B--2--5:R-:W-:-:S03]  /*0470*/  FADD R20, -R8, R19 ;  /* 0x0000001308147221 */ /* 0x024fc60000000100 */
[----:B------:R-:W2:Y:S01]  /*0480*/  LDG.E R19, desc[UR6][R2.64+-0x4] ;  /* 0xfffffc0602137981 */ /* 0x000ea2000c1e1900 */
[----:B------:R-:W-:Y:S01]  /*0490*/  FFMA R20, R20, R20, R13 ;  /* 0x0000001414147223 */ /* 0x000fe2000000000d */
[C---:B---3--:R-:W-:Y:S02]  /*04a0*/  FADD R29, -R8.reuse, R29 ;  /* 0x0000001d081d7221 */ /* 0x048fe40000000100 */
[----:B------:R-:W3:Y:S02]  /*04b0*/  LDG.E R13, desc[UR6][R2.64] ;  /* 0x00000006020d7981 */ /* 0x000ee4000c1e1900 */
[----:B------:R-:W-:Y:S01]  /*04c0*/  FFMA R20, R29, R29, R20 ;  /* 0x0000001d1d147223 */ /* 0x000fe20000000014 */
[C---:B----4-:R-:W-:Y:S02]  /*04d0*/  FADD R29, -R8.reuse, R27 ;  /* 0x0000001b081d7221 */ /* 0x050fe40000000100 */
[----:B------:R-:W4:Y:S02]  /*04e0*/  LDG.E R27, desc[UR6][R2.64+0x4] ;  /* 0x00000406021b7981 */ /* 0x000f24000c1e1900 */
[----:B------:R-:W-:Y:S01]  /*04f0*/  FFMA R20, R29, R29, R20 ;  /* 0x0000001d1d147223 */ /* 0x000fe20000000014 */
[----:B------:R-:W-:-:S02]  /*0500*/  FADD R29, -R8, R25 ;  /* 0x00000019081d7221 */ /* 0x000fc40000000100 */
[----:B------:R-:W4:Y:S02]  /*0510*/  LDG.E R25, desc[UR6][R2.64+0x8] ;  /* 0x0000080602197981 */ /* 0x000f24000c1e1900 */
[----:B------:R-:W-:Y:S01]  /*0520*/  FFMA R20, R29, R29, R20 ;  /* 0x0000001d1d147223 */ /* 0x000fe20000000014 */
[C---:B------:R-:W-:Y:S02]  /*0530*/  FADD R29, -R8.reuse, R23 ;  /* 0x00000017081d7221 */ /* 0x040fe40000000100 */
[----:B------:R-:W4:Y:S02]  /*0540*/  LDG.E R23, desc[UR6][R2.64+0xc] ;  /* 0x00000c0602177981 */ /* 0x000f24000c1e1900 */
[----:B------:R-:W-:Y:S02]  /*0550*/  FFMA R20, R29, R29, R20 ;  /* 0x0000001d1d147223 */ /* 0x000fe40000000014 */
[----:B------:R-:W4:Y:S01]  /*0560*/  LDG.E R29, desc[UR6][R2.64+0x10] ;  /* 0x00001006021d7981 */ /* 0x000f22000c1e1900 */
[----:B------:R-:W-:-:S03]  /*0570*/  FADD R22, -R8, R21 ;  /* 0x0000001508167221 */ /* 0x000fc60000000100 */
[----:B------:R-:W4:Y:S01]  /*0580*/  LDG.E R21, desc[UR6][R2.64+0x14] ;  /* 0x0000140602157981 */ /* 0x000f22000c1e1900 */
[----:B------:R-:W-:-:S03]  /*0590*/  FFMA R24, R22, R22, R20 ;  /* 0x0000001616187223 */ /* 0x000fc60000000014 */
[----:B------:R-:W4:Y:S04]  /*05a0*/  LDG.E R20, desc[UR6][R2.64+0x18] ;  /* 0x0000180602147981 */ /* 0x000f28000c1e1900 */
[----:B------:R0:W4:Y:S01]  /*05b0*/  LDG.E R22, desc[UR6][R2.64+0x1c] ;  /* 0x00001c0602167981 */ /* 0x000122000c1e1900 */
[----:B------:R-:W-:Y:S01]  /*05c0*/  FADD R17, -R8, R17 ;  /* 0x0000001108117221 */ /* 0x000fe20000000100 */
[----:B------:R-:W-:Y:S02]  /*05d0*/  IADD3 R14, PT, PT, R14, 0x10, RZ ;  /* 0x000000100e0e7810 */ /* 0x000fe40007ffe0ff */
[----:B------:R-:W-:Y:S01]  /*05e0*/  IADD3 R15, PT, PT, R15, 0x10, RZ ;  /* 0x000000100f0f7810 */ /* 0x000fe20007ffe0ff */
[----:B------:R-:W-:Y:S01]  /*05f0*/  FFMA R24, R17, R17, R24 ;  /* 0x0000001111187223 */ /* 0x000fe20000000018 */
[----:B------:R-:W-:Y:S01]  /*0600*/  ISETP.NE.AND P4, PT, R14, RZ, PT ;  /* 0x000000ff0e00720c */ /* 0x000fe20003f85270 */
[----:B--2---:R-:W-:-:S04]  /*0610*/  FADD R19, -R8, R19 ;  /* 0x0000001308137221 */ /* 0x004fc80000000100 */
        /* <DEDUP_REMOVED lines=9> */
[C---:B------:R-:W-:Y:S01]  /*06b0*/  FADD R29, -R8.reuse, R29 ;  /* 0x0000001d081d7221 */ /* 0x040fe20000000100 */
[----:B------:R-:W-:-:S03]  /*06c0*/  FADD R21, -R8, R21 ;  /* 0x0000001508157221 */ /* 0x000fc60000000100 */
[----:B------:R-:W-:Y:S01]  /*06d0*/  FFMA R24, R29, R29, R24 ;  /* 0x0000001d1d187223 */ /* 0x000fe20000000018 */
[----:B0-----:R-:W-:-:S03]  /*06e0*/  FADD R3, -R8, R20 ;  /* 0x0000001408037221 */ /* 0x001fc60000000100 */
[----:B------:R-:W-:Y:S01]  /*06f0*/  FFMA R24, R21, R21, R24 ;  /* 0x0000001515187223 */ /* 0x000fe20000000018 */
[----:B------:R-:W-:-:S03]  /*0700*/  FADD R13, -R8, R22 ;  /* 0x00000016080d7221 */ /* 0x000fc60000000100 */
[----:B------:R-:W-:-:S04]  /*0710*/  FFMA R24, R3, R3, R24 ;  /* 0x0000000303187223 */ /* 0x000fc80000000018 */
[----:B------:R-:W-:Y:S01]  /*0720*/  FFMA R13, R13, R13, R24 ;  /* 0x0000000d0d0d7223 */ /* 0x000fe20000000018 */
[----:B------:R-:W-:Y:S06]  /*0730*/  @P4 BRA `(.L_x_63) ;  /* 0xfffffffc00244947 */ /* 0x000fec000383ffff */
[----:B------:R-:W-:-:S07]  /*0740*/  MOV R15, R4 ;  /* 0x00000004000f7202 */ /* 0x000fce0000000f00 */
.L_x_62:
[----:B------:R-:W-:-:S13]  /*0750*/  ISETP.NE.AND P4, PT, R16, RZ, PT ;  /* 0x000000ff1000720c */ /* 0x000fda0003f85270 */
[----:B------:R-:W-:Y:S05]  /*0760*/  @!P4 BRA `(.L_x_64) ;  /* 0x000000040004c947 */ /* 0x000fea0003800000 */
[----:B------:R-:W-:Y:S01]  /*0770*/  ISETP.NE.AND P4, PT, R18, RZ, PT ;  /* 0x000000ff1200720c */ /* 0x000fe20003f85270 */
[----:B------:R-:W-:-:S12]  /*0780*/  @!P0 BRA `(.L_x_65) ;  /* 0x0000000000708947 */ /* 0x000fd80003800000 */
[----:B0-----:R-:W0:Y:S01]  /*0790*/  LDC.64 R2, c[0x0][0x380] ;  /* 0x0000e000ff027b82 */ /* 0x001e220000000a00 */
[----:B------:R-:W-:-:S05]  /*07a0*/  IADD3 R17, PT, PT, R12, R15, RZ ;  /* 0x0000000f0c117210 */ /* 0x000fca0007ffe0ff */
[----:B0-----:R-:W-:-:S05]  /*07b0*/  IMAD.WIDE R2, R17, 0x4, R2 ;  /* 0x0000000411027825 */ /* 0x001fca00078e0202 */
[----:B------:R-:W2:Y:S04]  /*07c0*/  LDG.E R27, desc[UR6][R2.64] ;  /* 0x00000006021b7981 */ /* 0x000ea8000c1e1900 */
[----:B------:R-:W3:Y:S04]  /*07d0*/  LDG.E R29, desc[UR6][R2.64+0x4] ;  /* 0x00000406021d7981 */ /* 0x000ee8000c1e1900 */
[----:B------:R-:W4:Y:S04]  /*07e0*/  LDG.E R20, desc[UR6][R2.64+0x8] ;  /* 0x0000080602147981 */ /* 0x000f28000c1e1900 */
[----:B------:R-:W4:Y:S04]  /*07f0*/  LDG.E R23, desc[UR6][R2.64+0xc] ;  /* 0x00000c0602177981 */ /* 0x000f28000c1e1900 */
[----:B------:R-:W4:Y:S04]  /*0800*/  LDG.E R21, desc[UR6][R2.64+0x10] ;  /* 0x0000100602157981 */ /* 0x000f28000c1e1900 */
[----:B------:R-:W4:Y:S04]  /*0810*/  LDG.E R17, desc[UR6][R2.64+0x14] ;  /* 0x0000140602117981 */ /* 0x000f28000c1e1900 */
[----:B------:R-:W4:Y:S04]  /*0820*/  LDG.E R19, desc[UR6][R2.64+0x18] ;  /* 0x0000180602137981 */ /* 0x000f28000c1e1900 */
[----:B------:R0:W4:Y:S01]  /*0830*/  LDG.E R25, desc[UR6][R2.64+0x1c] ;  /* 0x00001c0602197981 */ /* 0x000122000c1e1900 */
[----:B------:R-:W-:Y:S01]  /*0840*/  IADD3 R15, PT, PT, R15, 0x8, RZ ;  /* 0x000000080f0f7810 */ /* 0x000fe20007ffe0ff */
[----:B--2--5:R-:W-:-:S04]  /*0850*/  FADD R14, -R8, R27 ;  /* 0x0000001b080e7221 */ /* 0x024fc80000000100 */
[----:B------:R-:W-:Y:S01]  /*0860*/  FFMA R13, R14, R14, R13 ;  /* 0x0000000e0e0d7223 */ /* 0x000fe2000000000d */
[C---:B---3--:R-:W-:Y:S01]  /*0870*/  FADD R14, -R8.reuse, R29 ;  /* 0x0000001d080e7221 */ /* 0x048fe20000000100 */
[----:B----4-:R-:W-:-:S03]  /*0880*/  FADD R20, -R8, R20 ;  /* 0x0000001408147221 */ /* 0x010fc60000000100 */
[----:B------:R-:W-:Y:S01]  /*0890*/  FFMA R13, R14, R14, R13 ;  /* 0x0000000e0e0d7223 */ /* 0x000fe2000000000d */
[----:B------:R-:W-:-:S03]  /*08a0*/  FADD R14, -R8, R23 ;  /* 0x00000017080e7221 */ /* 0x000fc60000000100 */
[----:B------:R-:W-:-:S04]  /*08b0*/  FFMA R13, R20, R20, R13 ;  /* 0x00000014140d7223 */ /* 0x000fc8000000000d */
[----:B------:R-:W-:Y:S01]  /*08c0*/  FFMA R13, R14, R14, R13 ;  /* 0x0000000e0e0d7223 */ /* 0x000fe2000000000d */
[C---:B------:R-:W-:Y:S01]  /*08d0*/  FADD R14, -R8.reuse, R21 ;  /* 0x00000015080e7221 */ /* 0x040fe20000000100 */
[----:B0-----:R-:W-:-:S03]  /*08e0*/  FADD R2, -R8, R17 ;  /* 0x0000001108027221 */ /* 0x001fc60000000100 */
[----:B------:R-:W-:Y:S01]  /*08f0*/  FFMA R13, R14, R14, R13 ;  /* 0x0000000e0e0d7223 */ /* 0x000fe2000000000d */
[----:B------:R-:W-:-:S03]  /*0900*/  FADD R14, -R8, R19 ;  /* 0x00000013080e7221 */ /* 0x000fc60000000100 */
[----:B------:R-:W-:Y:S01]  /*0910*/  FFMA R13, R2, R2, R13 ;  /* 0x00000002020d7223 */ /* 0x000fe2000000000d */
[----:B------:R-:W-:-:S03]  /*0920*/  FADD R2, -R8, R25 ;  /* 0x0000001908027221 */ /* 0x000fc60000000100 */
[----:B------:R-:W-:-:S04]  /*0930*/  FFMA R13, R14, R14, R13 ;  /* 0x0000000e0e0d7223 */ /* 0x000fc8000000000d */
[----:B------:R-:W-:-:S07]  /*0940*/  FFMA R13, R2, R2, R13 ;  /* 0x00000002020d7223 */ /* 0x000fce000000000d */
.L_x_65:
        /* <DEDUP_REMOVED lines=9> */
[----:B------:R-:W4:Y:S01]  /*09e0*/  LDG.E R23, desc[UR6][R2.64+0xc] ;  /* 0x00000c0602177981 */ /* 0x000f22000c1e1900 */
        /* <DEDUP_REMOVED lines=8> */
[----:B------:R-:W-:-:S07]  /*0a70*/  FFMA R13, R14, R14, R13 ;  /* 0x0000000e0e0d7223 */ /* 0x000fce000000000d */
.L_x_66:
[----:B------:R-:W-:Y:S05]  /*0a80*/  @!P4 BRA `(.L_x_64) ;  /* 0x00000000003cc947 */ /* 0x000fea0003800000 */
[----:B0-----:R-:W0:Y:S01]  /*0a90*/  LDC.64 R2, c[0x0][0x380] ;  /* 0x0000e000ff027b82 */ /* 0x001e220000000a00 */
[----:B------:R-:W-:-:S05]  /*0aa0*/  IADD3 R15, PT, PT, R12, R15, RZ ;  /* 0x0000000f0c0f7210 */ /* 0x000fca0007ffe0ff */
[----:B0-----:R-:W-:-:S05]  /*0ab0*/  IMAD.WIDE R2, R15, 0x4, R2 ;  /* 0x000000040f027825 */ /* 0x001fca00078e0202 */
[----:B------:R-:W2:Y:S01]  /*0ac0*/  LDG.E R15, desc[UR6][R2.64] ;  /* 0x00000006020f7981 */ /* 0x000ea2000c1e1900 */
[----:B------:R-:W-:Y:S01]  /*0ad0*/  ISETP.NE.AND P4, PT, R6, 0x1, PT ;  /* 0x000000010600780c */ /* 0x000fe20003f85270 */
[----:B--2--5:R-:W-:-:S04]  /*0ae0*/  FADD R12, -R8, R15 ;  /* 0x0000000f080c7221 */ /* 0x024fc80000000100 */
[----:B------:R-:W-:-:S08]  /*0af0*/  FFMA R13, R12, R12, R13 ;  /* 0x0000000c0c0d7223 */ /* 0x000fd0000000000d */
[----:B------:R-:W-:Y:S05]  /*0b00*/  @!P4 BRA `(.L_x_64) ;  /* 0x00000000001cc947 */ /* 0x000fea0003800000 */
[----:B------:R-:W-:Y:S01]  /*0b10*/  ISETP.NE.AND P4, PT, R6, 0x2, PT ;  /* 0x000000020600780c */ /* 0x000fe20003f85270 */
[----:B------:R-:W2:-:S12]  /*0b20*/  LDG.E R15, desc[UR6][R2.64+0x4] ;  /* 0x00000406020f7981 */ /* 0x000e98000c1e1900 */
[----:B------:R-:W3:Y:S01]  /*0b30*/  @P4 LDG.E R17, desc[UR6][R2.64+0x8] ;  /* 0x0000080602114981 */ /* 0x000ee2000c1e1900 */
[----:B--2---:R-:W-:-:S04]  /*0b40*/  FADD R12, -R8, R15 ;  /* 0x0000000f080c7221 */ /* 0x004fc80000000100 */
[----:B------:R-:W-:Y:S01]  /*0b50*/  FFMA R13, R12, R12, R13 ;  /* 0x0000000c0c0d7223 */ /* 0x000fe2000000000d */
[----:B---3--:R-:W-:-:S04]  /*0b60*/  @P4 FADD R12, -R8, R17 ;  /* 0x00000011080c4221 */ /* 0x008fc80000000100 */
[----:B------:R-:W-:-:S07]  /*0b70*/  @P4 FFMA R13, R12, R12, R13 ;  /* 0x0000000c0c0d4223 */ /* 0x000fce000000000d */
.L_x_64:
[----:B------:R-:W-:Y:S05]  /*0b80*/  @P3 BRA `(.L_x_67) ;  /* 0xfffffff400e83947 */ /* 0x000fea000383ffff */
[----:B------:R-:W-:Y:S05]  /*0b90*/  @P2 BRA `(.L_x_68) ;  /* 0xfffffff400d02947 */ /* 0x000fea000383ffff */
[----:B0-----:R-:W0:Y:S01]  /*0ba0*/  LDC.64 R2, c[0x0][0x390] ;  /* 0x0000e400ff027b82 */ /* 0x001e220000000a00 */
        /* <DEDUP_REMOVED lines=9> */
.L_x_61:
[----:B------:R-:W0:Y:S01]  /*0c40*/  LDC.64 R2, c[0x0][0x390] ;  /* 0x0000e400ff027b82 */ /* 0x000e220000000a00 */
[----:B------:R-:W1:Y:S02]  /*0c50*/  LDCU UR4, c[0x0][0x3a8] ;  /* 0x00007500ff0477ac */ /* 0x000e640008000800 */
[----:B-1----:R-:W-:-:S07]  /*0c60*/  FMUL R9, RZ, UR4 ;  /* 0x00000004ff097c20 */ /* 0x002fce0008400000 */
.L_x_70:
[----:B0-----:R-:W-:Y:S01]  /*0c70*/  IMAD.WIDE R6, R0, 0x4, R2 ;  /* 0x0000000400067825 */ /* 0x001fe200078e0202 */
[----:B------:R-:W-:-:S04]  /*0c80*/  IADD3 R0, PT, PT, R5, R0, RZ ;  /* 0x0000000005007210 */ /* 0x000fc80007ffe0ff */
[----:B------:R1:W-:Y:S01]  /*0c90*/  STG.E desc[UR6][R6.64], R9 ;  /* 0x0000000906007986 */ /* 0x0003e2000c101906 */
[----:B------:R-:W-:-:S13]  /*0ca0*/  ISETP.GE.AND P0, PT, R0, UR5, PT ;  /* 0x0000000500007c0c */ /* 0x000fda000bf06270 */
[----:B-1----:R-:W-:Y:S05]  /*0cb0*/  @!P0 BRA `(.L_x_70) ;  /* 0xfffffffc00ec8947 */ /* 0x002fea000383ffff */
[----:B------:R-:W-:Y:S05]  /*0cc0*/  EXIT ;  /* 0x000000000000794d */ /* 0x000fea0003800000 */
.L_x_60:
[----:B------:R-:W0:Y:S01]  /*0cd0*/  LDC.64 R2, c[0x0][0x390] ;  /* 0x0000e400ff027b82 */ /* 0x000e220000000a00 */
[----:B------:R-:W1:Y:S02]  /*0ce0*/  LDCU UR4, c[0x0][0x3a8] ;  /* 0x00007500ff0477ac */ /* 0x000e640008000800 */
[----:B-1----:R-:W-:-:S07]  /*0cf0*/  FMUL R9, RZ, UR4 ;  /* 0x00000004ff097c20 */ /* 0x002fce0008400000 */
.L_x_71:
[----:B0-----:R-:W-:Y:S01]  /*0d00*/  IMAD.WIDE R6, R0, 0x4, R2 ;  /* 0x0000000400067825 */ /* 0x001fe200078e0202 */
[----:B------:R-:W-:-:S04]  /*0d10*/  IADD3 R0, PT, PT, R5, R0, RZ ;  /* 0x0000000005007210 */ /* 0x000fc80007ffe0ff */
[----:B------:R1:W-:Y:S01]  /*0d20*/  STG.E desc[UR6][R6.64], R9 ;  /* 0x0000000906007986 */ /* 0x0003e2000c101906 */
[----:B------:R-:W-:-:S13]  /*0d30*/  ISETP.GE.AND P0, PT, R0, UR5, PT ;  /* 0x0000000500007c0c */ /* 0x000fda000bf06270 */
[----:B-1----:R-:W-:Y:S05]  /*0d40*/  @!P0 BRA `(.L_x_71) ;  /* 0xfffffffc00ec8947 */ /* 0x002fea000383ffff */
[----:B------:R-:W-:Y:S05]  /*0d50*/  EXIT ;  /* 0x000000000000794d */ /* 0x000fea0003800000 */
.L_x_72:
        /* <DEDUP_REMOVED lines=10> */
.L_x_105:


//--------------------- .text.mean_full           --------------------------
	.section	.text.mean_full,"ax",@progbits
	.align	128
        .global         mean_full
        .type           mean_full,@function
        .size           mean_full,(.L_x_106 - mean_full)
        .other          mean_full,@"STO_CUDA_ENTRY STV_DEFAULT"
mean_full:
.text.mean_full:
        /* <DEDUP_REMOVED lines=12> */
[----:B0-----:R-:W-:-:S13]  /*00c0*/  ISETP.GE.AND P0, PT, R6, 0x1, PT ;  /* 0x000000010600780c */ /* 0x001fda0003f06270 */
[----:B--2---:R-:W-:Y:S05]  /*00d0*/  @!P0 BRA `(.L_x_73) ;  /* 0x0000000800548947 */ /* 0x004fea0003800000 */
        /* <DEDUP_REMOVED lines=9> */
.L_x_79:
[----:B------:R-:W0:Y:S01]  /*0170*/  LDCU UR4, c[0x0][0x390] ;  /* 0x00007200ff0477ac */ /* 0x000e220008000800 */
[----:B------:R-:W-:Y:S01]  /*0180*/  HFMA2 R28, -RZ, RZ, 0, 0 ;  /* 0x00000000ff1c7431 */ /* 0x000fe200000001ff */
[----:B------:R-:W-:Y:S01]  /*0190*/  MOV R19, RZ ;  /* 0x000000ff00137202 */ /* 0x000fe20000000f00 */
[----:B0-----:R-:W-:-:S09]  /*01a0*/  UISETP.GE.U32.AND UP0, UPT, UR4, 0x10, UPT ;  /* 0x000000100400788c */ /* 0x001fd2000bf06070 */
[----:B------:R-:W-:Y:S05]  /*01b0*/  BRA.U !UP0, `(.L_x_74) ;  /* 0x0000000108e87547 */ /* 0x000fea000b800000 */
[----:B------:R-:W-:Y:S02]  /*01c0*/  MOV R28, RZ ;  /* 0x000000ff001c7202 */ /* 0x000fe40000000f00 */
[----:B------:R-:W-:Y:S02]  /*01d0*/  MOV R9, R0 ;  /* 0x0000000000097202 */ /* 0x000fe40000000f00 */
[----:B------:R-:W-:-:S07]  /*01e0*/  MOV R12, R7 ;  /* 0x00000007000c7202 */ /* 0x000fce0000000f00 */
.L_x_75:
[----:B------:R-:W0:Y:S08]  /*01f0*/  LDC.64 R24, c[0x0][0x380] ;  /* 0x0000e000ff187b82 */ /* 0x000e300000000a00 */
[----:B------:R-:W1:Y:S01]  /*0200*/  LDC R10, c[0x0][0x394] ;  /* 0x0000e500ff0a7b82 */ /* 0x000e620000000800 */
[----:B0-----:R-:W-:-:S05]  /*0210*/  IMAD.WIDE R24, R9, 0x4, R24 ;  /* 0x0000000409187825 */ /* 0x001fca00078e0218 */
[----:B------:R1:W2:Y:S02]  /*0220*/  LDG.E R13, desc[UR6][R24.64] ;  /* 0x00000006180d7981 */ /* 0x0002a4000c1e1900 */
[----:B-1----:R-:W-:-:S05]  /*0230*/  IMAD.WIDE R24, R10, 0x4, R24 ;  /* 0x000000040a187825 */ /* 0x002fca00078e0218 */
[----:B------:R-:W3:Y:S01]  /*0240*/  LDG.E R11, desc[UR6][R24.64] ;  /* 0x00000006180b7981 */ /* 0x000ee2000c1e1900 */
[----:B------:R-:W-:-:S05]  /*0250*/  IMAD.WIDE R16, R10, 0x4, R24 ;  /* 0x000000040a107825 */ /* 0x000fca00078e0218 */
[----:B------:R0:W4:Y:S01]  /*0260*/  LDG.E R8, desc[UR6][R16.64] ;  /* 0x0000000610087981 */ /* 0x000122000c1e1900 */
[----:B------:R-:W-:-:S04]  /*0270*/  IMAD.WIDE R26, R10, 0x4, R16 ;  /* 0x000000040a1a7825 */ /* 0x000fc800078e0210 */
[C---:B------:R-:W-:Y:S02]  /*0280*/  IMAD.WIDE R20, R10.reuse, 0x4, R26 ;  /* 0x000000040a147825 */ /* 0x040fe400078e021a */
[----:B------:R-:W5:Y:S02]  /*0290*/  LDG.E R27, desc[UR6][R26.64] ;  /* 0x000000061a1b7981 */ /* 0x000f64000c1e1900 */
[----:B------:R-:W-:-:S05]  /*02a0*/  IMAD.WIDE R18, R10, 0x4, R20 ;  /* 0x000000040a127825 */ /* 0x000fca00078e0214 */
[----:B------:R1:W5:Y:S01]  /*02b0*/  LDG.E R25, desc[UR6][R18.64] ;  /* 0x0000000612197981 */ /* 0x000362000c1e1900 */
[----:B------:R-:W-:-:S03]  /*02c0*/  IMAD.WIDE R14, R10, 0x4, R18 ;  /* 0x000000040a0e7825 */ /* 0x000fc600078e0212 */
[----:B------:R-:W5:Y:S01]  /*02d0*/  LDG.E R26, desc[UR6][R20.64] ;  /* 0x00000006141a7981 */ /* 0x000f62000c1e1900 */
[----:B------:R-:W-:-:S03]  /*02e0*/  IMAD.WIDE R22, R10, 0x4, R14 ;  /* 0x000000040a167825 */ /* 0x000fc600078e020e */
[----:B------:R1:W5:Y:S01]  /*02f0*/  LDG.E R24, desc[UR6][R14.64] ;  /* 0x000000060e187981 */ /* 0x000362000c1e1900 */
[----:B0-----:R-:W-:-:S03]  /*0300*/  IMAD.WIDE R16, R10, 0x4, R22 ;  /* 0x000000040a107825 */ /* 0x001fc600078e0216 */
[----:B------:R-:W5:Y:S01]  /*0310*/  LDG.E R23, desc[UR6][R22.64] ;  /* 0x0000000616177981 */ /* 0x000f62000c1e1900 */
[----:B-1----:R-:W-:-:S05]  /*0320*/  IMAD.WIDE R18, R10, 0x4, R16 ;  /* 0x000000040a127825 */ /* 0x002fca00078e0210 */
[----:B------:R-:W5:Y:S01]  /*0330*/  LDG.E R21, desc[UR6][R18.64] ;  /* 0x0000000612157981 */ /* 0x000f62000c1e1900 */
[----:B------:R-:W-:-:S03]  /*0340*/  IMAD.WIDE R14, R10, 0x4, R18 ;  /* 0x000000040a0e7825 */ /* 0x000fc600078e0212 */
[----:B------:R0:W5:Y:S04]  /*0350*/  LDG.E R22, desc[UR6][R16.64] ;  /* 0x0000000610167981 */ /* 0x000168000c1e1900 */
[----:B------:R1:W5:Y:S01]  /*0360*/  LDG.E R20, desc[UR6][R14.64] ;  /* 0x000000060e147981 */ /* 0x000362000c1e1900 */
[----:B0-----:R-:W-:-:S04]  /*0370*/  IMAD.WIDE R16, R10, 0x4, R14 ;  /* 0x000000040a107825 */ /* 0x001fc800078e020e */
[----:B-1----:R-:W-:-:S04]  /*0380*/  IMAD.WIDE R14, R10, 0x4, R16 ;  /* 0x000000040a0e7825 */ /* 0x002fc800078e0210 */
[----:B--2---:R-:W-:Y:S02]  /*0390*/  FADD R28, R13, R28 ;  /* 0x0000001c0d1c7221 */ /* 0x004fe40000000000 */
[----:B------:R0:W2:Y:S02]  /*03a0*/  LDG.E R13, desc[UR6][R16.64] ;  /* 0x00000006100d7981 */ /* 0x0000a4000c1e1900 */
[C---:B0-----:R-:W-:Y:S02]  /*03b0*/  IMAD.WIDE R16, R10.reuse, 0x4, R14 ;  /* 0x000000040a107825 */ /* 0x041fe400078e020e */
[----:B------:R3:W2:Y:S02]  /*03c0*/  LDG.E R14, desc[UR6][R14.64] ;  /* 0x000000060e0e7981 */ /* 0x0006a4000c1e1900 */
[----:B------:R-:W-:Y:S02]  /*03d0*/  IMAD.WIDE R18, R10, 0x4, R16 ;  /* 0x000000040a127825 */ /* 0x000fe400078e0210 */
[----:B------:R-:W2:Y:S02]  /*03e0*/  LDG.E R29, desc[UR6][R16.64] ;  /* 0x00000006101d7981 */ /* 0x000ea4000c1e1900 */
[----:B---3--:R-:W-:-:S02]  /*03f0*/  FADD R15, R28, R11 ;  /* 0x0000000b1c0f7221 */ /* 0x008fc40000000000 */
[----:B------:R0:W3:Y:S02]  /*0400*/  LDG.E R11, desc[UR6][R18.64] ;  /* 0x00000006120b7981 */ /* 0x0000e4000c1e1900 */
[----:B0-----:R-:W-:-:S05]  /*0410*/  IMAD.WIDE R18, R10, 0x4, R18 ;  /* 0x000000040a127825 */ /* 0x001fca00078e0212 */
[----:B------:R-:W3:Y:S01]  /*0420*/  LDG.E R28, desc[UR6][R18.64] ;  /* 0x00000006121c7981 */ /* 0x000ee2000c1e1900 */
[----:B----4-:R-:W-:-:S04]  /*0430*/  FADD R8, R15, R8 ;  /* 0x000000080f087221 */ /* 0x010fc80000000000 */
[----:B-----5:R-:W-:-:S04]  /*0440*/  FADD R27, R8, R27 ;  /* 0x0000001b081b7221 */ /* 0x020fc80000000000 */
[----:B------:R-:W-:-:S04]  /*0450*/  FADD R26, R27, R26 ;  /* 0x0000001a1b1a7221 */ /* 0x000fc80000000000 */
[----:B------:R-:W-:-:S04]  /*0460*/  FADD R25, R26, R25 ;  /* 0x000000191a197221 */ /* 0x000fc80000000000 */
[----:B------:R-:W-:-:S04]  /*0470*/  FADD R24, R25, R24 ;  /* 0x0000001819187221 */ /* 0x000fc80000000000 */
[----:B------:R-:W-:-:S04]  /*0480*/  FADD R23, R24, R23 ;  /* 0x0000001718177221 */ /* 0x000fc80000000000 */
[----:B------:R-:W-:-:S04]  /*0490*/  FADD R22, R23, R22 ;  /* 0x0000001617167221 */ /* 0x000fc80000000000 */
[----:B------:R-:W-:Y:S01]  /*04a0*/  FADD R21, R22, R21 ;  /* 0x0000001516157221 */ /* 0x000fe20000000000 */
[----:B------:R-:W-:-:S03]  /*04b0*/  IADD3 R12, PT, PT, R12, 0x10, RZ ;  /* 0x000000100c0c7810 */ /* 0x000fc60007ffe0ff */
[----:B------:R-:W-:Y:S01]  /*04c0*/  FADD R20, R21, R20 ;  /* 0x0000001415147221 */ /* 0x000fe20000000000 */
[----:B------:R-:W-:Y:S02]  /*04d0*/  ISETP.NE.AND P2, PT, R12, RZ, PT ;  /* 0x000000ff0c00720c */ /* 0x000fe40003f45270 */
[----:B------:R-:W-:Y:S01]  /*04e0*/  LEA R9, R10, R9, 0x4 ;  /* 0x000000090a097211 */ /* 0x000fe200078e20ff */
[----:B--2---:R-:W-:-:S04]  /*04f0*/  FADD R13, R20, R13 ;  /* 0x0000000d140d7221 */ /* 0x004fc80000000000 */
[----:B------:R-:W-:-:S04]  /*0500*/  FADD R14, R13, R14 ;  /* 0x0000000e0d0e7221 */ /* 0x000fc80000000000 */
[----:B------:R-:W-:-:S04]  /*0510*/  FADD R14, R14, R29 ;  /* 0x0000001d0e0e7221 */ /* 0x000fc80000000000 */
[----:B---3--:R-:W-:-:S04]  /*0520*/  FADD R11, R14, R11 ;  /* 0x0000000b0e0b7221 */ /* 0x008fc80000000000 */
[----:B------:R-:W-:Y:S01]  /*0530*/  FADD R28, R11, R28 ;  /* 0x0000001c0b1c7221 */ /* 0x000fe20000000000 */
[----:B------:R-:W-:Y:S06]  /*0540*/  @P2 BRA `(.L_x_75) ;  /* 0xfffffffc00282947 */ /* 0x000fec000383ffff */
[----:B------:R-:W-:-:S07]  /*0550*/  MOV R19, R5 ;  /* 0x0000000500137202 */ /* 0x000fce0000000f00 */
.L_x_74:
[----:B------:R-:W-:-:S13]  /*0560*/  ISETP.NE.AND P2, PT, R2, RZ, PT ;  /* 0x000000ff0200720c */ /* 0x000fda0003f45270 */
        /* <DEDUP_REMOVED lines=11> */
[C---:B------:R-:W-:Y:S02]  /*0620*/  IMAD.WIDE R8, R23.reuse, 0x4, R10 ;  /* 0x0000000417087825 */ /* 0x040fe400078e020a */
[----:B------:R-:W4:Y:S02]  /*0630*/  LDG.E R10, desc[UR6][R10.64] ;  /* 0x000000060a0a7981 */ /* 0x000f24000c1e1900 */
[----:B------:R-:W-:-:S02]  /*0640*/  IMAD.WIDE R12, R23, 0x4, R8 ;  /* 0x00000004170c7825 */ /* 0x000fc400078e0208 */
[----:B------:R-:W5:Y:S02]  /*0650*/  LDG.E R9, desc[UR6][R8.64] ;  /* 0x0000000608097981 */ /* 0x000f64000c1e1900 */
[C---:B------:R-:W-:Y:S02]  /*0660*/  IMAD.WIDE R14, R23.reuse, 0x4, R12 ;  /* 0x00000004170e7825 */ /* 0x040fe400078e020c */
[----:B------:R-:W5:Y:S02]  /*0670*/  LDG.E R13, desc[UR6][R12.64] ;  /* 0x000000060c0d7981 */ /* 0x000f64000c1e1900 */
[C---:B------:R-:W-:Y:S02]  /*0680*/  IMAD.WIDE R16, R23.reuse, 0x4, R14 ;  /* 0x0000000417107825 */ /* 0x040fe400078e020e */
[----:B------:R-:W5:Y:S02]  /*0690*/  LDG.E R15, desc[UR6][R14.64] ;  /* 0x000000060e0f7981 */ /* 0x000f64000c1e1900 */
[----:B------:R-:W-:-:S02]  /*06a0*/  IMAD.WIDE R22, R23, 0x4, R16 ;  /* 0x0000000417167825 */ /* 0x000fc400078e0210 */
[----:B------:R-:W5:Y:S04]  /*06b0*/  LDG.E R17, desc[UR6][R16.64] ;  /* 0x0000000610117981 */ /* 0x000f68000c1e1900 */
[----:B------:R-:W5:Y:S01]  /*06c0*/  LDG.E R23, desc[UR6][R22.64] ;  /* 0x0000000616177981 */ /* 0x000f62000c1e1900 */
[----:B------:R-:W-:Y:S01]  /*06d0*/  IADD3 R19, PT, PT, R19, 0x8, RZ ;  /* 0x0000000813137810 */ /* 0x000fe20007ffe0ff */
        /* <DEDUP_REMOVED lines=8> */
.L_x_77:
        /* <DEDUP_REMOVED lines=13> */
[----:B------:R-:W5:Y:S01]  /*0830*/  LDG.E R15, desc[UR6][R14.64] ;  /* 0x000000060e0f7981 */ /* 0x000f62000c1e1900 */
[----:B------:R-:W-:Y:S01]  /*0840*/  IADD3 R19, PT, PT, R19, 0x4, RZ ;  /* 0x0000000413137810 */ /* 0x000fe20007ffe0ff */
[----:B--2---:R-:W-:-:S04]  /*0850*/  FADD R28, R28, R11 ;  /* 0x0000000b1c1c7221 */ /* 0x004fc80000000000 */
[----:B---3--:R-:W-:-:S04]  /*0860*/  FADD R28, R28, R13 ;  /* 0x0000000d1c1c7221 */ /* 0x008fc80000000000 */
[----:B----4-:R-:W-:-:S04]  /*0870*/  FADD R28, R28, R9 ;  /* 0x000000091c1c7221 */ /* 0x010fc80000000000 */
[----:B-----5:R-:W-:-:S07]  /*0880*/  FADD R28, R28, R15 ;  /* 0x0000000f1c1c7221 */ /* 0x020fce0000000000 */
.L_x_78:
[----:B------:R-:W-:Y:S05]  /*0890*/  @!P2 BRA `(.L_x_76) ;  /* 0x00000000003ca947 */ /* 0x000fea0003800000 */
[----:B------:R-:W0:Y:S08]  /*08a0*/  LDC R13, c[0x0][0x394] ;  /* 0x0000e500ff0d7b82 */ /* 0x000e300000000800 */
[----:B------:R-:W1:Y:S01]  /*08b0*/  LDC.64 R8, c[0x0][0x380] ;  /* 0x0000e000ff087b82 */ /* 0x000e620000000a00 */
[----:B0-----:R-:W-:-:S04]  /*08c0*/  IMAD R11, R19, R13, R0 ;  /* 0x0000000d130b7224 */ /* 0x001fc800078e0200 */
[----:B-1----:R-:W-:-:S05]  /*08d0*/  IMAD.WIDE R8, R11, 0x4, R8 ;  /* 0x000000040b087825 */ /* 0x002fca00078e0208 */
[----:B------:R-:W2:Y:S01]  /*08e0*/  LDG.E R11, desc[UR6][R8.64] ;  /* 0x00000006080b7981 */ /* 0x000ea2000c1e1900 */
[----:B------:R-:W-:Y:S01]  /*08f0*/  ISETP.NE.AND P2, PT, R6, 0x1, PT ;  /* 0x000000010600780c */ /* 0x000fe20003f45270 */
[----:B--2---:R-:W-:-:S12]  /*0900*/  FADD R28, R28, R11 ;  /* 0x0000000b1c1c7221 */ /* 0x004fd80000000000 */
[----:B------:R-:W-:Y:S05]  /*0910*/  @!P2 BRA `(.L_x_76) ;  /* 0x00000000001ca947 */ /* 0x000fea0003800000 */
[----:B------:R-:W-:Y:S01]  /*0920*/  ISETP.NE.AND P2, PT, R6, 0x2, PT ;  /* 0x000000020600780c */ /* 0x000fe20003f45270 */
[----:B------:R-:W-:-:S12]  /*0930*/  IMAD.WIDE R10, R13, 0x4, R8 ;  /* 0x000000040d0a7825 */ /* 0x000fd800078e0208 */
[----:B------:R-:W-:Y:S02]  /*0940*/  @P2 IMAD.WIDE R8, R13, 0x4, R10 ;  /* 0x000000040d082825 */ /* 0x000fe400078e020a */
[----:B------:R-:W2:Y:S04]  /*0950*/  LDG.E R11, desc[UR6][R10.64] ;  /* 0x000000060a0b7981 */ /* 0x000ea8000c1e1900 */
[----:B------:R-:W3:Y:S01]  /*0960*/  @P2 LDG.E R9, desc[UR6][R8.64] ;  /* 0x0000000608092981 */ /* 0x000ee2000c1e1900 */
[----:B--2---:R-:W-:-:S04]  /*0970*/  FADD R28, R28, R11 ;  /* 0x0000000b1c1c7221 */ /* 0x004fc80000000000 */
[----:B---3--:R-:W-:-:S07]  /*0980*/  @P2 FADD R28, R28, R9 ;  /* 0x000000091c1c2221 */ /* 0x008fce0000000000 */
.L_x_76:
[----:B------:R-:W0:Y:S01]  /*0990*/  LDC.64 R8, c[0x0][0x388] ;  /* 0x0000e200ff087b82 */ /* 0x000e220000000a00 */
        /* <DEDUP_REMOVED lines=9> */
.L_x_73:
[----:B------:R-:W0:Y:S01]  /*0a30*/  LDC.64 R6, c[0x0][0x388] ;  /* 0x0000e200ff067b82 */ /* 0x000e220000000a00 */
[----:B------:R-:W1:Y:S02]  /*0a40*/  LDCU UR4, c[0x0][0x398] ;  /* 0x00007300ff0477ac */ /* 0x000e640008000800 */
[----:B-1----:R-:W-:-:S07]  /*0a50*/  FMUL R9, RZ, UR4 ;  /* 0x00000004ff097c20 */ /* 0x002fce0008400000 */
.L_x_80:
[----:B0-----:R-:W-:Y:S01]  /*0a60*/  IMAD.WIDE R4, R0, 0x4, R6 ;  /* 0x0000000400047825 */ /* 0x001fe200078e0206 */
[----:B------:R-:W-:-:S04]  /*0a70*/  IADD3 R0, PT, PT, R3, R0, RZ ;  /* 0x0000000003007210 */ /* 0x000fc80007ffe0ff */
[----:B------:R1:W-:Y:S01]  /*0a80*/  STG.E desc[UR6][R4.64], R9 ;  /* 0x0000000904007986 */ /* 0x0003e2000c101906 */
[----:B------:R-:W-:-:S13]  /*0a90*/  ISETP.GE.AND P0, PT, R0, UR5, PT ;  /* 0x0000000500007c0c */ /* 0x000fda000bf06270 */
[----:B-1----:R-:W-:Y:S05]  /*0aa0*/  @!P0 BRA `(.L_x_80) ;  /* 0xfffffffc00ec8947 */ /* 0x002fea000383ffff */
[----:B------:R-:W-:Y:S05]  /*0ab0*/  EXIT ;  /* 0x000000000000794d */ /* 0x000fea0003800000 */
.L_x_81:
        /* <DEDUP_REMOVED lines=12> */
.L_x_106:


//--------------------- .text.mean_cov            --------------------------
	.section	.text.mean_cov,"ax",@progbits
	.align	128
        .global         mean_cov
        .type           mean_cov,@function
        .size           mean_cov,(.L_x_107 - mean_cov)
        .other          mean_cov,@"STO_CUDA_ENTRY STV_DEFAULT"
mean_cov:
.text.mean_cov:
        /* <DEDUP_REMOVED lines=11> */
[----:B0-----:R-:W-:Y:S01]  /*00b0*/  UISETP.GE.AND UP0, UPT, UR8, 0x1, UPT ;  /* 0x000000010800788c */ /* 0x001fe2000bf06270 */
[----:B-1----:R-:W-:-:S08]  /*00c0*/  IMAD R5, R5, UR4, RZ ;  /* 0x0000000405057c24 */ /* 0x002fd0000f8e02ff */
[----:B--2---:R-:W-:Y:S05]  /*00d0*/  BRA.U !UP0, `(.L_x_82) ;  /* 0x0000000908747547 */ /* 0x004fea000b800000 */
        /* <DEDUP_REMOVED lines=18> */
.L_x_92:
[----:B------:R-:W-:Y:S01]  /*0200*/  HFMA2 R19, -RZ, RZ, 0, 0 ;  /* 0x00000000ff137431 */ /* 0x000fe200000001ff */
[----:B------:R-:W-:-:S07]  /*0210*/  MOV R9, RZ ;  /* 0x000000ff00097202 */ /* 0x000fce0000000f00 */
.L_x_91:
[----:B------:R-:W0:Y:S01]  /*0220*/  LDCU.64 UR8, c[0x0][0x390] ;  /* 0x00007200ff0877ac */ /* 0x000e220008000a00 */
[----:B------:R-:W-:Y:S01]  /*0230*/  MOV R11, RZ ;  /* 0x000000ff000b7202 */ /* 0x000fe20000000f00 */
[C---:B0-----:R-:W-:Y:S01]  /*0240*/  IMAD R10, R9.reuse, UR9, R4 ;  /* 0x00000009090a7c24 */ /* 0x041fe2000f8e0204 */
[----:B------:R-:W-:-:S04]  /*0250*/  IADD3 R9, PT, PT, R9, 0x1, RZ ;  /* 0x0000000109097810 */ /* 0x000fc80007ffe0ff */
[----:B------:R-:W-:-:S13]  /*0260*/  ISETP.NE.AND P2, PT, R9, UR8, PT ;  /* 0x0000000809007c0c */ /* 0x000fda000bf45270 */
.L_x_90:
[----:B------:R-:W0:Y:S01]  /*0270*/  LDCU.64 UR8, c[0x0][0x398] ;  /* 0x00007300ff0877ac */ /* 0x000e220008000a00 */
[----:B------:R-:W-:Y:S01]  /*0280*/  HFMA2 R13, -RZ, RZ, 0, 0 ;  /* 0x00000000ff0d7431 */ /* 0x000fe200000001ff */
[----:B0-----:R-:W-:Y:S01]  /*0290*/  UISETP.GE.U32.AND UP0, UPT, UR9, 0x10, UPT ;  /* 0x000000100900788c */ /* 0x001fe2000bf06070 */
[----:B------:R-:W-:Y:S01]  /*02a0*/  IMAD R12, R10, UR8, R11 ;  /* 0x000000080a0c7c24 */ /* 0x000fe2000f8e020b */
[----:B------:R-:W-:-:S03]  /*02b0*/  IADD3 R11, PT, PT, R11, 0x1, RZ ;  /* 0x000000010b0b7810 */ /* 0x000fc60007ffe0ff */
[----:B------:R-:W-:Y:S01]  /*02c0*/  IMAD R12, R12, UR9, RZ ;  /* 0x000000090c0c7c24 */ /* 0x000fe2000f8e02ff */
[----:B------:R-:W-:-:S03]  /*02d0*/  ISETP.NE.AND P3, PT, R11, UR8, PT ;  /* 0x000000080b007c0c */ /* 0x000fc6000bf65270 */
[----:B------:R-:W-:Y:S10]  /*02e0*/  BRA.U !UP0, `(.L_x_85) ;  /* 0x0000000108a87547 */ /* 0x000ff4000b800000 */
[----:B------:R-:W-:Y:S02]  /*02f0*/  MOV R13, R12 ;  /* 0x0000000c000d7202 */ /* 0x000fe40000000f00 */
[----:B------:R-:W-:-:S07]  /*0300*/  MOV R0, R8 ;  /* 0x0000000800007202 */ /* 0x000fce0000000f00 */
.L_x_86:
[----:B------:R-:W-:Y:S02]  /*0310*/  MOV R2, UR4 ;  /* 0x0000000400027c02 */ /* 0x000fe40008000f00 */
[----:B------:R-:W-:-:S03]  /*0320*/  MOV R3, UR5 ;  /* 0x0000000500037c02 */ /* 0x000fc60008000f00 */
[----:B------:R-:W-:-:S05]  /*0330*/  IMAD.WIDE R2, R13, 0x4, R2 ;  /* 0x000000040d027825 */ /* 0x000fca00078e0202 */
[----:B------:R-:W2:Y:S04]  /*0340*/  LDG.E R26, desc[UR6][R2.64+-0x20] ;  /* 0xffffe006021a7981 */ /* 0x000ea8000c1e1900 */
[----:B------:R-:W3:Y:S04]  /*0350*/  LDG.E R23, desc[UR6][R2.64+-0x1c] ;  /* 0xffffe40602177981 */ /* 0x000ee8000c1e1900 */
[----:B------:R-:W4:Y:S04]  /*0360*/  LDG.E R22, desc[UR6][R2.64+-0x18] ;  /* 0xffffe80602167981 */ /* 0x000f28000c1e1900 */
[----:B------:R-:W5:Y:S04]  /*0370*/  LDG.E R21, desc[UR6][R2.64+-0x14] ;  /* 0xffffec0602157981 */ /* 0x000f68000c1e1900 */
[----:B------:R-:W5:Y:S04]  /*0380*/  LDG.E R20, desc[UR6][R2.64+-0x10] ;  /* 0xfffff00602147981 */ /* 0x000f68000c1e1900 */
[----:B------:R-:W5:Y:S04]  /*0390*/  LDG.E R18, desc[UR6][R2.64+-0xc] ;  /* 0xfffff40602127981 */ /* 0x000f68000c1e1900 */
[----:B------:R-:W5:Y:S04]  /*03a0*/  LDG.E R17, desc[UR6][R2.64+-0x8] ;  /* 0xfffff80602117981 */ /* 0x000f68000c1e1900 */
[----:B------:R-:W5:Y:S04]  /*03b0*/  LDG.E R16, desc[UR6][R2.64+-0x4] ;  /* 0xfffffc0602107981 */ /* 0x000f68000c1e1900 */
[----:B------:R-:W5:Y:S04]  /*03c0*/  LDG.E R15, desc[UR6][R2.64] ;  /* 0x00000006020f7981 */ /* 0x000f68000c1e1900 */
[----:B------:R-:W5:Y:S01]  /*03d0*/  LDG.E R14, desc[UR6][R2.64+0x4] ;  /* 0x00000406020e7981 */ /* 0x000f62000c1e1900 */
[----:B--2---:R-:W-:-:S03]  /*03e0*/  FADD R26, R26, R19 ;  /* 0x000000131a1a7221 */ /* 0x004fc60000000000 */
[----:B------:R-:W2:Y:S01]  /*03f0*/  LDG.E R19, desc[UR6][R2.64+0x8] ;  /* 0x0000080602137981 */ /* 0x000ea2000c1e1900 */
[----:B---3--:R-:W-:-:S03]  /*0400*/  FADD R27, R26, R23 ;  /* 0x000000171a1b7221 */ /* 0x008fc60000000000 */
[----:B------:R-:W3:Y:S01]  /*0410*/  LDG.E R23, desc[UR6][R2.64+0xc] ;  /* 0x00000c0602177981 */ /* 0x000ee2000c1e1900 */
[----:B----4-:R-:W-:-:S03]  /*0420*/  FADD R26, R27, R22 ;  /* 0x000000161b1a7221 */ /* 0x010fc60000000000 */
[----:B------:R-:W4:Y:S01]  /*0430*/  LDG.E R22, desc[UR6][R2.64+0x10] ;  /* 0x0000100602167981 */ /* 0x000f22000c1e1900 */
[----:B-----5:R-:W-:-:S03]  /*0440*/  FADD R27, R26, R21 ;  /* 0x000000151a1b7221 */ /* 0x020fc60000000000 */
[----:B------:R-:W5:Y:S01]  /*0450*/  LDG.E R21, desc[UR6][R2.64+0x14] ;  /* 0x0000140602157981 */ /* 0x000f62000c1e1900 */
[----:B------:R-:W-:-:S03]  /*0460*/  FADD R27, R27, R20 ;  /* 0x000000141b1b7221 */ /* 0x000fc60000000000 */
[----:B------:R-:W5:Y:S04]  /*0470*/  LDG.E R20, desc[UR6][R2.64+0x18] ;  /* 0x0000180602147981 */ /* 0x000f68000c1e1900 */
[----:B------:R-:W5:Y:S01]  /*0480*/  LDG.E R26, desc[UR6][R2.64+0x1c] ;  /* 0x00001c06021a7981 */ /* 0x000f62000c1e1900 */
[----:B------:R-:W-:Y:S01]  /*0490*/  FADD R18, R27, R18 ;  /* 0x000000121b127221 */ /* 0x000fe20000000000 */
[----:B------:R-:W-:Y:S02]  /*04a0*/  IADD3 R0, PT, PT, R0, 0x10, RZ ;  /* 0x0000001000007810 */ /* 0x000fe40007ffe0ff */
[----:B------:R-:W-:Y:S01]  /*04b0*/  IADD3 R13, PT, PT, R13, 0x10, RZ ;  /* 0x000000100d0d7810 */ /* 0x000fe20007ffe0ff */
[----:B------:R-:W-:Y:S01]  /*04c0*/  FADD R17, R18, R17 ;  /* 0x0000001112117221 */ /* 0x000fe20000000000 */
[----:B------:R-:W-:-:S03]  /*04d0*/  ISETP.NE.AND P4, PT, R0, RZ, PT ;  /* 0x000000ff0000720c */ /* 0x000fc60003f85270 */
[----:B------:R-:W-:-:S04]  /*04e0*/  FADD R16, R17, R16 ;  /* 0x0000001011107221 */ /* 0x000fc80000000000 */
[----:B------:R-:W-:-:S04]  /*04f0*/  FADD R15, R16, R15 ;  /* 0x0000000f100f7221 */ /* 0x000fc80000000000 */
[----:B------:R-:W-:-:S04]  /*0500*/  FADD R14, R15, R14 ;  /* 0x0000000e0f0e7221 */ /* 0x000fc80000000000 */
[----:B--2---:R-:W-:-:S04]  /*0510*/  FADD R14, R14, R19 ;  /* 0x000000130e0e7221 */ /* 0x004fc80000000000 */
[----:B---3--:R-:W-:-:S04]  /*0520*/  FADD R23, R14, R23 ;  /* 0x000000170e177221 */ /* 0x008fc80000000000 */
[----:B----4-:R-:W-:-:S04]  /*0530*/  FADD R22, R23, R22 ;  /* 0x0000001617167221 */ /* 0x010fc80000000000 */
[----:B-----5:R-:W-:-:S04]  /*0540*/  FADD R21, R22, R21 ;  /* 0x0000001516157221 */ /* 0x020fc80000000000 */
[----:B------:R-:W-:-:S04]  /*0550*/  FADD R21, R21, R20 ;  /* 0x0000001415157221 */ /* 0x000fc80000000000 */
[----:B------:R-:W-:Y:S01]  /*0560*/  FADD R19, R21, R26 ;  /* 0x0000001a15137221 */ /* 0x000fe20000000000 */
[----:B------:R-:W-:Y:S06]  /*0570*/  @P4 BRA `(.L_x_86) ;  /* 0xfffffffc00644947 */ /* 0x000fec000383ffff */
[----:B------:R-:W-:-:S07]  /*0580*/  MOV R13, R6 ;  /* 0x00000006000d7202 */ /* 0x000fce0000000f00 */
.L_x_85:
[----:B------:R-:W-:-:S13]  /*0590*/  ISETP.NE.AND P4, PT, R24, RZ, PT ;  /* 0x000000ff1800720c */ /* 0x000fda0003f85270 */
[----:B------:R-:W-:Y:S05]  /*05a0*/  @!P4 BRA `(.L_x_87) ;  /* 0x0000000000c8c947 */ /* 0x000fea0003800000 */
[----:B------:R-:W-:Y:S01]  /*05b0*/  ISETP.NE.AND P4, PT, R25, RZ, PT ;  /* 0x000000ff1900720c */ /* 0x000fe20003f85270 */
[----:B------:R-:W-:-:S12]  /*05c0*/  @!P0 BRA `(.L_x_88) ;  /* 0x0000000000508947 */ /* 0x000fd80003800000 */
[----:B------:R-:W0:Y:S01]  /*05d0*/  LDC.64 R2, c[0x0][0x380] ;  /* 0x0000e000ff027b82 */ /* 0x000e220000000a00 */
[----:B------:R-:W-:-:S05]  /*05e0*/  IADD3 R15, PT, PT, R12, R13, RZ ;  /* 0x0000000d0c0f7210 */ /* 0x000fca0007ffe0ff */
[----:B0-----:R-:W-:-:S05]  /*05f0*/  IMAD.WIDE R2, R15, 0x4, R2 ;  /* 0x000000040f027825 */ /* 0x001fca00078e0202 */
[----:B------:R-:W2:Y:S04]  /*0600*/  LDG.E R0, desc[UR6][R2.64] ;  /* 0x0000000602007981 */ /* 0x000ea8000c1e1900 */
[----:B------:R-:W3:Y:S04]  /*0610*/  LDG.E R15, desc[UR6][R2.64+0x4] ;  /* 0x00000406020f7981 */ /* 0x000ee8000c1e1900 */
[----:B------:R-:W4:Y:S04]  /*0620*/  LDG.E R17, desc[UR6][R2.64+0x8] ;  /* 0x0000080602117981 */ /* 0x000f28000c1e1900 */
[----:B------:R-:W5:Y:S04]  /*0630*/  LDG.E R21, desc[UR6][R2.64+0xc] ;  /* 0x00000c0602157981 */ /* 0x000f68000c1e1900 */
[----:B------:R-:W5:Y:S04]  /*0640*/  LDG.E R23, desc[UR6][R2.64+0x10] ;  /* 0x0000100602177981 */ /* 0x000f68000c1e1900 */
[----:B------:R-:W5:Y:S04]  /*0650*/  LDG.E R27, desc[UR6][R2.64+0x14] ;  /* 0x00001406021b7981 */ /* 0x000f68000c1e1900 */
        /* <DEDUP_REMOVED lines=11> */
.L_x_88:
        /* <DEDUP_REMOVED lines=9> */
[----:B------:R-:W5:Y:S01]  /*07a0*/  LDG.E R21, desc[UR6][R2.64+0xc] ;  /* 0x00000c0602157981 */ /* 0x000f62000c1e1900 */
[----:B------:R-:W-:Y:S01]  /*07b0*/  IADD3 R13, PT, PT, R13, 0x4, RZ ;  /* 0x000000040d0d7810 */ /* 0x000fe20007ffe0ff */
[----:B--2---:R-:W-:-:S04]  /*07c0*/  FADD R0, R19, R0 ;  /* 0x0000000013007221 */ /* 0x004fc80000000000 */
[----:B---3--:R-:W-:-:S04]  /*07d0*/  FADD R0, R0, R15 ;  /* 0x0000000f00007221 */ /* 0x008fc80000000000 */
[----:B----4-:R-:W-:-:S04]  /*07e0*/  FADD R0, R0, R17 ;  /* 0x0000001100007221 */ /* 0x010fc80000000000 */
[----:B-----5:R-:W-:-:S07]  /*07f0*/  FADD R19, R0, R21 ;  /* 0x0000001500137221 */ /* 0x020fce0000000000 */
.L_x_89:
[----:B------:R-:W-:Y:S05]  /*0800*/  @!P4 BRA `(.L_x_87) ;  /* 0x000000000030c947 */ /* 0x000fea0003800000 */
[----:B------:R-:W0:Y:S01]  /*0810*/  LDC.64 R2, c[0x0][0x380] ;  /* 0x0000e000ff027b82 */ /* 0x000e220000000a00 */
[----:B------:R-:W-:-:S05]  /*0820*/  IADD3 R13, PT, PT, R12, R13, RZ ;  /* 0x0000000d0c0d7210 */ /* 0x000fca0007ffe0ff */
[----:B0-----:R-:W-:-:S05]  /*0830*/  IMAD.WIDE R2, R13, 0x4, R2 ;  /* 0x000000040d027825 */ /* 0x001fca00078e0202 */
[----:B------:R-:W2:Y:S01]  /*0840*/  LDG.E R0, desc[UR6][R2.64] ;  /* 0x0000000602007981 */ /* 0x000ea2000c1e1900 */
[----:B------:R-:W-:Y:S01]  /*0850*/  ISETP.NE.AND P4, PT, R7, 0x1, PT ;  /* 0x000000010700780c */ /* 0x000fe20003f85270 */
[----:B--2---:R-:W-:-:S12]  /*0860*/  FADD R19, R19, R0 ;  /* 0x0000000013137221 */ /* 0x004fd80000000000 */
[----:B------:R-:W-:Y:S05]  /*0870*/  @!P4 BRA `(.L_x_87) ;  /* 0x000000000014c947 */ /* 0x000fea0003800000 */
[----:B------:R-:W-:Y:S01]  /*0880*/  ISETP.NE.AND P4, PT, R7, 0x2, PT ;  /* 0x000000020700780c */ /* 0x000fe20003f85270 */
[----:B------:R-:W2:-:S12]  /*0890*/  LDG.E R0, desc[UR6][R2.64+0x4] ;  /* 0x0000040602007981 */ /* 0x000e98000c1e1900 */
[----:B------:R-:W3:Y:S01]  /*08a0*/  @P4 LDG.E R12, desc[UR6][R2.64+0x8] ;  /* 0x00000806020c4981 */ /* 0x000ee2000c1e1900 */
[----:B--2---:R-:W-:-:S04]  /*08b0*/  FADD R19, R19, R0 ;  /* 0x0000000013137221 */ /* 0x004fc80000000000 */
[----:B---3--:R-:W-:-:S07]  /*08c0*/  @P4 FADD R19, R19, R12 ;  /* 0x0000000c13134221 */ /* 0x008fce0000000000 */
.L_x_87:
[----:B------:R-:W-:Y:S05]  /*08d0*/  @P3 BRA `(.L_x_90) ;  /* 0xfffffff800643947 */ /* 0x000fea000383ffff */
[----:B------:R-:W-:Y:S05]  /*08e0*/  @P2 BRA `(.L_x_91) ;  /* 0xfffffff8004c2947 */ /* 0x000fea000383ffff */
        /* <DEDUP_REMOVED lines=10> */
.L_x_84:
[----:B------:R-:W0:Y:S01]  /*0990*/  LDC.64 R6, c[0x0][0x388] ;  /* 0x0000e200ff067b82 */ /* 0x000e220000000a00 */
[----:B------:R-:W1:Y:S02]  /*09a0*/  LDCU UR4, c[0x0][0x3a0] ;  /* 0x00007400ff0477ac */ /* 0x000e640008000800 */
[----:B-1----:R-:W-:-:S07]  /*09b0*/  FMUL R9, RZ, UR4 ;  /* 0x00000004ff097c20 */ /* 0x002fce0008400000 */
.L_x_93:
[----:B0-----:R-:W-:Y:S01]  /*09c0*/  IMAD.WIDE R2, R4, 0x4, R6 ;  /* 0x0000000404027825 */ /* 0x001fe200078e0206 */
[----:B------:R-:W-:-:S04]  /*09d0*/  IADD3 R4, PT, PT, R5, R4, RZ ;  /* 0x0000000405047210 */ /* 0x000fc80007ffe0ff */
[----:B------:R1:W-:Y:S01]  /*09e0*/  STG.E desc[UR6][R2.64], R9 ;  /* 0x0000000902007986 */ /* 0x0003e2000c101906 */
[----:B------:R-:W-:-:S13]  /*09f0*/  ISETP.GE.AND P0, PT, R4, UR5, PT ;  /* 0x0000000504007c0c */ /* 0x000fda000bf06270 */
[----:B-1----:R-:W-:Y:S05]  /*0a00*/  @!P0 BRA `(.L_x_93) ;  /* 0xfffffffc00ec8947 */ /* 0x002fea000383ffff */
[----:B------:R-:W-:Y:S05]  /*0a10*/  EXIT ;  /* 0x000000000000794d */ /* 0x000fea0003800000 */
.L_x_83:
[----:B------:R-:W0:Y:S01]  /*0a20*/  LDC.64 R2, c[0x0][0x388] ;  /* 0x0000e200ff027b82 */ /* 0x000e220000000a00 */
[----:B------:R-:W1:Y:S02]  /*0a30*/  LDCU UR4, c[0x0][0x3a0] ;  /* 0x00007400ff0477ac */ /* 0x000e640008000800 */
[----:B-1----:R-:W-:-:S07]  /*0a40*/  FMUL R9, RZ, UR4 ;  /* 0x00000004ff097c20 */ /* 0x002fce0008400000 */
.L_x_94:
[----:B0-----:R-:W-:Y:S01]  /*0a50*/  IMAD.WIDE R6, R4, 0x4, R2 ;  /* 0x0000000404067825 */ /* 0x001fe200078e0202 */
[----:B------:R-:W-:-:S04]  /*0a60*/  IADD3 R4, PT, PT, R5, R4, RZ ;  /* 0x0000000405047210 */ /* 0x000fc80007ffe0ff */
[----:B------:R1:W-:Y:S01]  /*0a70*/  STG.E desc[UR6][R6.64], R9 ;  /* 0x0000000906007986 */ /* 0x0003e2000c101906 */
[----:B------:R-:W-:-:S13]  /*0a80*/  ISETP.GE.AND P0, PT, R4, UR5, PT ;  /* 0x0000000504007c0c */ /* 0x000fda000bf06270 */
[----:B-1----:R-:W-:Y:S05]  /*0a90*/  @!P0 BRA `(.L_x_94) ;  /* 0xfffffffc00ec8947 */ /* 0x002fea000383ffff */
[----:B------:R-:W-:Y:S05]  /*0aa0*/  EXIT ;  /* 0x000000000000794d */ /* 0x000fea0003800000 */
.L_x_82:
[----:B------:R-:W0:Y:S01]  /*0ab0*/  LDC.64 R2, c[0x0][0x388] ;  /* 0x0000e200ff027b82 */ /* 0x000e220000000a00 */
[----:B------:R-:W1:Y:S02]  /*0ac0*/  LDCU UR4, c[0x0][0x3a0] ;  /* 0x00007400ff0477ac */ /* 0x000e640008000800 */
[----:B-1----:R-:W-:-:S07]  /*0ad0*/  FMUL R9, RZ, UR4 ;  /* 0x00000004ff097c20 */ /* 0x002fce0008400000 */
.L_x_95:
[----:B0-----:R-:W-:Y:S01]  /*0ae0*/  IMAD.WIDE R6, R4, 0x4, R2 ;  /* 0x0000000404067825 */ /* 0x001fe200078e0202 */
[----:B------:R-:W-:-:S04]  /*0af0*/  IADD3 R4, PT, PT, R5, R4, RZ ;  /* 0x0000000405047210 */ /* 0x000fc80007ffe0ff */
[----:B------:R1:W-:Y:S01]  /*0b00*/  STG.E desc[UR6][R6.64], R9 ;  /* 0x0000000906007986 */ /* 0x0003e2000c101906 */
[----:B------:R-:W-:-:S13]  /*0b10*/  ISETP.GE.AND P0, PT, R4, UR5, PT ;  /* 0x0000000504007c0c */ /* 0x000fda000bf06270 */
[----:B-1----:R-:W-:Y:S05]  /*0b20*/  @!P0 BRA `(.L_x_95) ;  /* 0xfffffffc00ec8947 */ /* 0x002fea000383ffff */
[----:B------:R-:W-:Y:S05]  /*0b30*/  EXIT ;  /* 0x000000000000794d */ /* 0x000fea0003800000 */
.L_x_96:
        /* <DEDUP_REMOVED lines=12> */
.L_x_107:


//--------------------- .nv.shared.fast_variance_kernel --------------------------
	.section	.nv.shared.fast_variance_kernel,"aw",@nobits
	.sectionflags	@""
	.align	4
.nv.shared.fast_variance_kernel:
	.zero		5120


//--------------------- .nv.shared.reserved.0     --------------------------
	.section	.nv.shared.reserved.0,"aw",@nobits
	.weak		__nv_reservedSMEM_offset_0_alias
	.size		__nv_reservedSMEM_offset_0_alias, 0, 64
	.other		__nv_reservedSMEM_offset_0_alias,@"STO_CUDA_RESERVED_SHARED STV_DEFAULT"
__nv_reservedSMEM_offset_0_alias:
	.zero		0
	.zero		64


//--------------------- .nv.shared.fast_mean_kernel --------------------------
	.section	.nv.shared.fast_mean_kernel,"aw",@nobits
	.sectionflags	@""
	.align	4
.nv.shared.fast_mean_kernel:
	.zero		5120


//--------------------- .nv.constant0.fast_variance_kernel --------------------------
	.section	.nv.constant0.fast_variance_kernel,"a",@progbits
	.sectionflags	@""
	.align	4
.nv.constant0.fast_variance_kernel:
	.zero		936


//--------------------- .nv.constant0.fast_mean_kernel --------------------------
	.section	.nv.constant0.fast_mean_kernel,"a",@progbits
	.sectionflags	@""
	.align	4
.nv.constant0.fast_mean_kernel:
	.zero		928


//--------------------- .nv.constant0.mwa         --------------------------
	.section	.nv.constant0.mwa,"a",@progbits
	.sectionflags	@""
	.align	4
.nv.constant0.mwa:
	.zero		932


//--------------------- .nv.constant0.std_fn      --------------------------
	.section	.nv.constant0.std_fn,"a",@progbits
	.sectionflags	@""
	.align	4
.nv.constant0.std_fn:
	.zero		920


//--------------------- .nv.constant0.var_full    --------------------------
	.section	.nv.constant0.var_full,"a",@progbits
	.sectionflags	@""
	.align	4
.nv.constant0.var_full:
	.zero		932


//--------------------- .nv.constant0.var_cov     --------------------------
	.section	.nv.constant0.var_cov,"a",@progbits
	.sectionflags	@""
	.align	4
.nv.constant0.var_cov:
	.zero		940


//--------------------- .nv.constant0.mean_full   --------------------------
	.section	.nv.constant0.mean_full,"a",@progbits
	.sectionflags	@""
	.align	4
.nv.constant0.mean_full:
	.zero		924


//--------------------- .nv.constant0.mean_cov    --------------------------
	.section	.nv.constant0.mean_cov,"a",@progbits
	.sectionflags	@""
	.align	4
.nv.constant0.mean_cov:
	.zero		932


//--------------------- SYMBOLS --------------------------

	.type		.nv.reservedSmem.offset0,@object
	.size		.nv.reservedSmem.offset0,0x4
	.type		.nv.reservedSmem.cap,@object
	.size		.nv.reservedSmem.cap,0x4
